	.target	sm_100

	.elftype	@"ET_EXEC"


//--------------------- .note.nv.tkinfo           --------------------------
	.section	.note.nv.tkinfo,"",@"SHT_NOTE"
	.sectionflags	@"SHF_NOTE_NV_TKINFO"
	.tkinfo
        /*0018*/ 	.word	0x00000081
        /*0030*/ 	.string	""
        /*0030*/ 	.string	"ptxas"
        /*0030*/ 	.string	"Cuda compilation tools, release 12.9, V12.9.86"
        /*0030*/ 	.string	"Build cuda_12.9.r12.9/compiler.36037853_0"
        /*0030*/ 	.string	"-regUsageLevel 10 -arch sm_100f -m 64 "



//--------------------- .note.nv.cuver            --------------------------
	.section	.note.nv.cuver,"",@"SHT_NOTE"
	.sectionflags	@"SHF_NOTE_NV_CUVER"
        /*0018*/ 	.short	0x0001
        /*001a*/ 	.short	0x0064
        /*001c*/ 	.short	0x0001
        /*001e*/ 	.short	0x0000
        /*0020*/ 	.short	0x0001
        /*0022*/ 	.short	0x0000


//--------------------- .nv.info                  --------------------------
	.section	.nv.info,"",@"SHT_CUDA_INFO"
	.align	4


	//----- nvinfo : EIATTR_REGCOUNT
	.align		4
        /*0000*/ 	.byte	0x04, 0x2f
        /*0002*/ 	.short	(.L_15 - .L_14)
	.align		4
.L_14:
        /*0004*/ 	.word	index@(_ZN9deep_gemm24sm100_fp8_gemm_1d1d_implILN4cute4UMMA5MajorE0ELS3_0ELj0ELj7168ELj2048ELj128ELj224ELj128ELj1ELj128ELj128ELj64ELj4ELj128ELj128ELj1ELb0ELj139ELNS_8GemmTypeE0ELb0EN7cutlass10bfloat16_tENS_16EpilogueIdentityEEEvPijjj14CUtensorMap_stS9_S9_S9_S9_)
        /*0008*/ 	.word	0x00000038


	//----- nvinfo : EIATTR_FRAME_SIZE
	.align		4
.L_15:
        /*000c*/ 	.byte	0x04, 0x11
        /*000e*/ 	.short	(.L_17 - .L_16)
	.align		4
.L_16:
        /*0010*/ 	.word	index@($__internal_3_$__cuda_sm20_div_u16)
        /*0014*/ 	.word	0x00000000


	//----- nvinfo : EIATTR_FRAME_SIZE
	.align		4
.L_17:
        /*0018*/ 	.byte	0x04, 0x11
        /*001a*/ 	.short	(.L_19 - .L_18)
	.align		4
.L_18:
        /*001c*/ 	.word	index@($__internal_2_$__cuda_sm10x_tcgen05_guardrail_trap_unallocated_columns_being_dealloced)
        /*0020*/ 	.word	0x00000000


	//----- nvinfo : EIATTR_FRAME_SIZE
	.align		4
.L_19:
        /*0024*/ 	.byte	0x04, 0x11
        /*0026*/ 	.short	(.L_21 - .L_20)
	.align		4
.L_20:
        /*0028*/ 	.word	index@($__internal_1_$__cuda_sm10x_tcgen05_guardrail_trap_phase_invalid_during_alloc)
        /*002c*/ 	.word	0x00000000


	//----- nvinfo : EIATTR_FRAME_SIZE
	.align		4
.L_21:
        /*0030*/ 	.byte	0x04, 0x11
        /*0032*/ 	.short	(.L_23 - .L_22)
	.align		4
.L_22:
        /*0034*/ 	.word	index@($__internal_0_$__cuda_sm10x_tcgen05_guardrail_trap_col_being_dealloced_not_returned_by_alloc)
        /*0038*/ 	.word	0x00000000


	//----- nvinfo : EIATTR_FRAME_SIZE
	.align		4
.L_23:
        /*003c*/ 	.byte	0x04, 0x11
        /*003e*/ 	.short	(.L_25 - .L_24)
	.align		4
.L_24:
        /*0040*/ 	.word	index@(_ZN9deep_gemm24sm100_fp8_gemm_1d1d_implILN4cute4UMMA5MajorE0ELS3_0ELj0ELj7168ELj2048ELj128ELj224ELj128ELj1ELj128ELj128ELj64ELj4ELj128ELj128ELj1ELb0ELj139ELNS_8GemmTypeE0ELb0EN7cutlass10bfloat16_tENS_16EpilogueIdentityEEEvPijjj14CUtensorMap_stS9_S9_S9_S9_)
        /*0044*/ 	.word	0x00000000


	//----- nvinfo : EIATTR_MIN_STACK_SIZE
	.align		4
.L_25:
        /*0048*/ 	.byte	0x04, 0x12
        /*004a*/ 	.short	(.L_27 - .L_26)
	.align		4
.L_26:
        /*004c*/ 	.word	index@(_ZN9deep_gemm24sm100_fp8_gemm_1d1d_implILN4cute4UMMA5MajorE0ELS3_0ELj0ELj7168ELj2048ELj128ELj224ELj128ELj1ELj128ELj128ELj64ELj4ELj128ELj128ELj1ELb0ELj139ELNS_8GemmTypeE0ELb0EN7cutlass10bfloat16_tENS_16EpilogueIdentityEEEvPijjj14CUtensorMap_stS9_S9_S9_S9_)
        /*0050*/ 	.word	0x00000000
.L_27:


//--------------------- .nv.info._ZN9deep_gemm24sm100_fp8_gemm_1d1d_implILN4cute4UMMA5MajorE0ELS3_0ELj0ELj7168ELj2048ELj128ELj224ELj128ELj1ELj128ELj128ELj64ELj4ELj128ELj128ELj1ELb0ELj139ELNS_8GemmTypeE0ELb0EN7cutlass10bfloat16_tENS_16EpilogueIdentityEEEvPijjj14CUtensorMap_stS9_S9_S9_S9_ --------------------------
	.section	.nv.info._ZN9deep_gemm24sm100_fp8_gemm_1d1d_implILN4cute4UMMA5MajorE0ELS3_0ELj0ELj7168ELj2048ELj128ELj224ELj128ELj1ELj128ELj128ELj64ELj4ELj128ELj128ELj1ELb0ELj139ELNS_8GemmTypeE0ELb0EN7cutlass10bfloat16_tENS_16EpilogueIdentityEEEvPijjj14CUtensorMap_stS9_S9_S9_S9_,"",@"SHT_CUDA_INFO"
	.sectionflags	@""
	.align	4


	//----- nvinfo : EIATTR_CUDA_API_VERSION
	.align		4
        /*0000*/ 	.byte	0x04, 0x37
        /*0002*/ 	.short	(.L_29 - .L_28)
.L_28:
        /*0004*/ 	.word	0x00000081


	//----- nvinfo : EIATTR_KPARAM_INFO
	.align		4
.L_29:
        /*0008*/ 	.byte	0x04, 0x17
        /*000a*/ 	.short	(.L_31 - .L_30)
.L_30:
        /*000c*/ 	.word	0x00000000
        /*0010*/ 	.short	0x0008
        /*0012*/ 	.short	0x0240
        /*0014*/ 	.byte	0x00, 0xf0, 0x01, 0x02


	//----- nvinfo : EIATTR_KPARAM_INFO
	.align		4
.L_31:
        /*0018*/ 	.byte	0x04, 0x17
        /*001a*/ 	.short	(.L_33 - .L_32)
.L_32:
        /*001c*/ 	.word	0x00000000
        /*0020*/ 	.short	0x0007
        /*0022*/ 	.short	0x01c0
        /*0024*/ 	.byte	0x00, 0xf0, 0x01, 0x02


	//----- nvinfo : EIATTR_KPARAM_INFO
	.align		4
.L_33:
        /*0028*/ 	.byte	0x04, 0x17
        /*002a*/ 	.short	(.L_35 - .L_34)
.L_34:
        /*002c*/ 	.word	0x00000000
        /*0030*/ 	.short	0x0006
        /*0032*/ 	.short	0x0140
        /*0034*/ 	.byte	0x00, 0xf0, 0x01, 0x02


	//----- nvinfo : EIATTR_KPARAM_INFO
	.align		4
.L_35:
        /*0038*/ 	.byte	0x04, 0x17
        /*003a*/ 	.short	(.L_37 - .L_36)
.L_36:
        /*003c*/ 	.word	0x00000000
        /*0040*/ 	.short	0x0005
        /*0042*/ 	.short	0x00c0
        /*0044*/ 	.byte	0x00, 0xf0, 0x01, 0x02


	//----- nvinfo : EIATTR_KPARAM_INFO
	.align		4
.L_37:
        /*0048*/ 	.byte	0x04, 0x17
        /*004a*/ 	.short	(.L_39 - .L_38)
.L_38:
        /*004c*/ 	.word	0x00000000
        /*0050*/ 	.short	0x0004
        /*0052*/ 	.short	0x0040
        /*0054*/ 	.byte	0x00, 0xf0, 0x01, 0x02


	//----- nvinfo : EIATTR_KPARAM_INFO
	.align		4
.L_39:
        /*0058*/ 	.byte	0x04, 0x17
        /*005a*/ 	.short	(.L_41 - .L_40)
.L_40:
        /*005c*/ 	.word	0x00000000
        /*0060*/ 	.short	0x0003
        /*0062*/ 	.short	0x0010
        /*0064*/ 	.byte	0x00, 0xf0, 0x11, 0x00


	//----- nvinfo : EIATTR_KPARAM_INFO
	.align		4
.L_41:
        /*0068*/ 	.byte	0x04, 0x17
        /*006a*/ 	.short	(.L_43 - .L_42)
.L_42:
        /*006c*/ 	.word	0x00000000
        /*0070*/ 	.short	0x0002
        /*0072*/ 	.short	0x000c
        /*0074*/ 	.byte	0x00, 0xf0, 0x11, 0x00


	//----- nvinfo : EIATTR_KPARAM_INFO
	.align		4
.L_43:
        /*0078*/ 	.byte	0x04, 0x17
        /*007a*/ 	.short	(.L_45 - .L_44)
.L_44:
        /*007c*/ 	.word	0x00000000
        /*0080*/ 	.short	0x0001
        /*0082*/ 	.short	0x0008
        /*0084*/ 	.byte	0x00, 0xf0, 0x11, 0x00


	//----- nvinfo : EIATTR_KPARAM_INFO
	.align		4
.L_45:
        /*0088*/ 	.byte	0x04, 0x17
        /*008a*/ 	.short	(.L_47 - .L_46)
.L_46:
        /*008c*/ 	.word	0x00000000
        /*0090*/ 	.short	0x0000
        /*0092*/ 	.short	0x0000
        /*0094*/ 	.byte	0x00, 0xf5, 0x21, 0x00


	//----- nvinfo : EIATTR_AT_ENTRY_FRAGMENTS
	.align		4
.L_47:
        /*0098*/ 	.byte	0x04, 0x4f
        /*009a*/ 	.short	(.L_49 - .L_48)


	//   ....[0]....
.L_48:
        /*009c*/ 	.word	0x00000004


	//----- nvinfo : EIATTR_RESERVED_SMEM_USED
	.align		4
.L_49:
        /*00a0*/ 	.byte	0x01, 0x41
	.zero		2


	//----- nvinfo : EIATTR_SPARSE_MMA_MASK
	.align		4
        /*00a4*/ 	.byte	0x03, 0x50
        /*00a6*/ 	.short	0x0000


	//----- nvinfo : EIATTR_TCGEN05_1CTA_USED
	.align		4
        /*00a8*/ 	.byte	0x01, 0x51
	.zero		2


	//----- nvinfo : EIATTR_MAXREG_COUNT
	.align		4
        /*00ac*/ 	.byte	0x03, 0x1b
        /*00ae*/ 	.short	0x00ff


	//----- nvinfo : EIATTR_NUM_BARRIERS
	.align		4
        /*00b0*/ 	.byte	0x02, 0x4c
        /*00b2*/ 	.byte	0x09
	.zero		1


	//----- nvinfo : EIATTR_INT_WARP_WIDE_INSTR_OFFSETS
	.align		4
        /*00b4*/ 	.byte	0x04, 0x31
        /*00b6*/ 	.short	(.L_51 - .L_50)


	//   ....[0]....
.L_50:
        /*00b8*/ 	.word	0x00005060


	//   ....[1]....
        /*00bc*/ 	.word	0x00005080


	//----- nvinfo : EIATTR_COOP_GROUP_MASK_REGIDS
	.align		4
.L_51:
        /*00c0*/ 	.byte	0x04, 0x29
        /*00c2*/ 	.short	(.L_53 - .L_52)


	//   ....[0]....
.L_52:
        /*00c4*/ 	.word	0xffffffff


	//   ....[1]....
        /*00c8*/ 	.word	0xffffffff


	//   ....[2]....
        /*00cc*/ 	.word	0xffffffff


	//   ....[3]....
        /*00d0*/ 	.word	0xffffffff


	//   ....[4]....
        /*00d4*/ 	.word	0xffffffff


	//   ....[5]....
        /*00d8*/ 	.word	0xffffffff


	//   ....[6]....
        /*00dc*/ 	.word	0xffffffff


	//   ....[7]....
        /*00e0*/ 	.word	0xffffffff


	//   ....[8]....
        /*00e4*/ 	.word	0xffffffff


	//   ....[9]....
        /*00e8*/ 	.word	0xffffffff


	//   ....[10]....
        /*00ec*/ 	.word	0xffffffff


	//   ....[11]....
        /*00f0*/ 	.word	0xffffffff


	//   ....[12]....
        /*00f4*/ 	.word	0xffffffff


	//   ....[13]....
        /*00f8*/ 	.word	0xffffffff


	//----- nvinfo : EIATTR_COOP_GROUP_INSTR_OFFSETS
	.align		4
.L_53:
        /*00fc*/ 	.byte	0x04, 0x28
        /*00fe*/ 	.short	(.L_55 - .L_54)


	//   ....[0]....
.L_54:
        /*0100*/ 	.word	0x00000030


	//   ....[1]....
        /*0104*/ 	.word	0x00000470


	//   ....[2]....
        /*0108*/ 	.word	0x00000730


	//   ....[3]....
        /*010c*/ 	.word	0x00000b70


	//   ....[4]....
        /*0110*/ 	.word	0x00000c20


	//   ....[5]....
        /*0114*/ 	.word	0x00000cd0


	//   ....[6]....
        /*0118*/ 	.word	0x000012f0


	//   ....[7]....
        /*011c*/ 	.word	0x00001310


	//   ....[8]....
        /*0120*/ 	.word	0x00001330


	//   ....[9]....
        /*0124*/ 	.word	0x00001580


	//   ....[10]....
        /*0128*/ 	.word	0x000015b0


	//   ....[11]....
        /*012c*/ 	.word	0x000015d0


	//   ....[12]....
        /*0130*/ 	.word	0x00004f80


	//   ....[13]....
        /*0134*/ 	.word	0x00005140


	//----- nvinfo : EIATTR_VRC_CTA_INIT_COUNT
	.align		4
.L_55:
        /*0138*/ 	.byte	0x02, 0x4a
        /*013a*/ 	.byte	0x80
	.zero		1


	//----- nvinfo : EIATTR_MBARRIER_INSTR_OFFSETS
	.align		4
        /*013c*/ 	.byte	0x04, 0x39
        /*013e*/ 	.short	(.L_57 - .L_56)


	//   ....[0]....
.L_56:
        /*0140*/ 	.word	0x00000330
        /*0144*/ 	.word	0x000000ff
        /*0148*/ 	.word	0x00031800
        /*014c*/ 	.short	0x0100
        /*014e*/ 	.byte	0x05
	.zero		1


	//   ....[1]....
        /*0150*/ 	.word	0x00000340
        /*0154*/ 	.word	0x000000ff
        /*0158*/ 	.word	0x00031820
        /*015c*/ 	.short	0x0100
        /*015e*/ 	.byte	0x05
	.zero		1


	//   ....[2]....
        /*0160*/ 	.word	0x00000350
        /*0164*/ 	.word	0x000000ff
        /*0168*/ 	.word	0x00031840
        /*016c*/ 	.short	0x0100
        /*016e*/ 	.byte	0x05
	.zero		1


	//   ....[3]....
        /*0170*/ 	.word	0x00000360
        /*0174*/ 	.word	0x000000ff
        /*0178*/ 	.word	0x00031808
        /*017c*/ 	.short	0x0100
        /*017e*/ 	.byte	0x05
	.zero		1


	//   ....[4]....
        /*0180*/ 	.word	0x00000370
        /*0184*/ 	.word	0x000000ff
        /*0188*/ 	.word	0x00031828
        /*018c*/ 	.short	0x0100
        /*018e*/ 	.byte	0x05
	.zero		1


	//   ....[5]....
        /*0190*/ 	.word	0x00000380
        /*0194*/ 	.word	0x000000ff
        /*0198*/ 	.word	0x00031848
        /*019c*/ 	.short	0x0100
        /*019e*/ 	.byte	0x05
	.zero		1


	//   ....[6]....
        /*01a0*/ 	.word	0x00000390
        /*01a4*/ 	.word	0x000000ff
        /*01a8*/ 	.word	0x00031810
        /*01ac*/ 	.short	0x0100
        /*01ae*/ 	.byte	0x05
	.zero		1


	//   ....[7]....
        /*01b0*/ 	.word	0x000003a0
        /*01b4*/ 	.word	0x000000ff
        /*01b8*/ 	.word	0x00031830
        /*01bc*/ 	.short	0x0100
        /*01be*/ 	.byte	0x05
	.zero		1


	//   ....[8]....
        /*01c0*/ 	.word	0x000003b0
        /*01c4*/ 	.word	0x000000ff
        /*01c8*/ 	.word	0x00031850
        /*01cc*/ 	.short	0x0100
        /*01ce*/ 	.byte	0x05
	.zero		1


	//   ....[9]....
        /*01d0*/ 	.word	0x000003c0
        /*01d4*/ 	.word	0x000000ff
        /*01d8*/ 	.word	0x00031818
        /*01dc*/ 	.short	0x0100
        /*01de*/ 	.byte	0x05
	.zero		1


	//   ....[10]....
        /*01e0*/ 	.word	0x000003d0
        /*01e4*/ 	.word	0x000000ff
        /*01e8*/ 	.word	0x00031838
        /*01ec*/ 	.short	0x0100
        /*01ee*/ 	.byte	0x05
	.zero		1


	//   ....[11]....
        /*01f0*/ 	.word	0x000003e0
        /*01f4*/ 	.word	0x000000ff
        /*01f8*/ 	.word	0x00031858
        /*01fc*/ 	.short	0x0100
        /*01fe*/ 	.byte	0x05
	.zero		1


	//   ....[12]....
        /*0200*/ 	.word	0x000003f0
        /*0204*/ 	.word	0x000000ff
        /*0208*/ 	.word	0x00031860
        /*020c*/ 	.short	0x0100
        /*020e*/ 	.byte	0x05
	.zero		1


	//   ....[13]....
        /*0210*/ 	.word	0x00000400
        /*0214*/ 	.word	0x000000ff
        /*0218*/ 	.word	0x00031870
        /*021c*/ 	.short	0x0100
        /*021e*/ 	.byte	0x05
	.zero		1


	//   ....[14]....
        /*0220*/ 	.word	0x00000410
        /*0224*/ 	.word	0x000000ff
        /*0228*/ 	.word	0x00031868
        /*022c*/ 	.short	0x0100
        /*022e*/ 	.byte	0x05
	.zero		1


	//   ....[15]....
        /*0230*/ 	.word	0x00000420
        /*0234*/ 	.word	0x000000ff
        /*0238*/ 	.word	0x00031878
        /*023c*/ 	.short	0x0100
        /*023e*/ 	.byte	0x05
	.zero		1


	//   ....[16]....
        /*0240*/ 	.word	0x00000a20
        /*0244*/ 	.word	0x00000002
        /*0248*/ 	.word	0x00031800
        /*024c*/ 	.short	0x010a
        /*024e*/ 	.byte	0xff
	.zero		1


	//   ....[17]....
        /*0250*/ 	.word	0x00000db0
        /*0254*/ 	.word	0x00000002
        /*0258*/ 	.word	0x00000000
        /*025c*/ 	.short	0x0101
        /*025e*/ 	.byte	0xff
	.zero		1


	//   ....[18]....
        /*0260*/ 	.word	0x000010e0
        /*0264*/ 	.word	0x00000000
        /*0268*/ 	.word	0x00031870
        /*026c*/ 	.short	0x010a
        /*026e*/ 	.byte	0x08
	.zero		1


	//   ....[19]....
        /*0270*/ 	.word	0x00001180
        /*0274*/ 	.word	0x000000ff
        /*0278*/ 	.word	0x00031840
        /*027c*/ 	.short	0x010a
        /*027e*/ 	.byte	0x0d
	.zero		1


	//   ....[20]....
        /*0280*/ 	.word	0x00001550
        /*0284*/ 	.word	0x000000ff
        /*0288*/ 	.word	0x00031840
        /*028c*/ 	.short	0x010a
        /*028e*/ 	.byte	0x09
	.zero		1


	//   ....[21]....
        /*0290*/ 	.word	0x00001ab0
        /*0294*/ 	.word	0x00000000
        /*0298*/ 	.word	0x00031820
        /*029c*/ 	.short	0x010a
        /*029e*/ 	.byte	0xff
	.zero		1


	//   ....[22]....
        /*02a0*/ 	.word	0x00001e50
        /*02a4*/ 	.word	0x00000000
        /*02a8*/ 	.word	0x00031828
        /*02ac*/ 	.short	0x010a
        /*02ae*/ 	.byte	0xff
	.zero		1


	//   ....[23]....
        /*02b0*/ 	.word	0x00001fc0
        /*02b4*/ 	.word	0x00000000
        /*02b8*/ 	.word	0x00031830
        /*02bc*/ 	.short	0x010a
        /*02be*/ 	.byte	0xff
	.zero		1


	//   ....[24]....
        /*02c0*/ 	.word	0x00002120
        /*02c4*/ 	.word	0x00000000
        /*02c8*/ 	.word	0x00031838
        /*02cc*/ 	.short	0x010a
        /*02ce*/ 	.byte	0xff
	.zero		1


	//   ....[25]....
        /*02d0*/ 	.word	0x00002250
        /*02d4*/ 	.word	0x00000000
        /*02d8*/ 	.word	0x00031820
        /*02dc*/ 	.short	0x010a
        /*02de*/ 	.byte	0xff
	.zero		1


	//   ....[26]....
        /*02e0*/ 	.word	0x00002460
        /*02e4*/ 	.word	0x00000000
        /*02e8*/ 	.word	0x00031828
        /*02ec*/ 	.short	0x010a
        /*02ee*/ 	.byte	0xff
	.zero		1


	//   ....[27]....
        /*02f0*/ 	.word	0x00002590
        /*02f4*/ 	.word	0x00000000
        /*02f8*/ 	.word	0x00031830
        /*02fc*/ 	.short	0x010a
        /*02fe*/ 	.byte	0xff
	.zero		1


	//   ....[28]....
        /*0300*/ 	.word	0x000026c0
        /*0304*/ 	.word	0x00000000
        /*0308*/ 	.word	0x00031838
        /*030c*/ 	.short	0x010a
        /*030e*/ 	.byte	0xff
	.zero		1


	//   ....[29]....
        /*0310*/ 	.word	0x000027f0
        /*0314*/ 	.word	0x00000000
        /*0318*/ 	.word	0x00031820
        /*031c*/ 	.short	0x010a
        /*031e*/ 	.byte	0xff
	.zero		1


	//   ....[30]....
        /*0320*/ 	.word	0x00002a00
        /*0324*/ 	.word	0x00000000
        /*0328*/ 	.word	0x00031828
        /*032c*/ 	.short	0x010a
        /*032e*/ 	.byte	0xff
	.zero		1


	//   ....[31]....
        /*0330*/ 	.word	0x00002b30
        /*0334*/ 	.word	0x00000000
        /*0338*/ 	.word	0x00031830
        /*033c*/ 	.short	0x010a
        /*033e*/ 	.byte	0xff
	.zero		1


	//   ....[32]....
        /*0340*/ 	.word	0x00002c60
        /*0344*/ 	.word	0x00000000
        /*0348*/ 	.word	0x00031838
        /*034c*/ 	.short	0x010a
        /*034e*/ 	.byte	0xff
	.zero		1


	//   ....[33]....
        /*0350*/ 	.word	0x00002d90
        /*0354*/ 	.word	0x00000000
        /*0358*/ 	.word	0x00031820
        /*035c*/ 	.short	0x010a
        /*035e*/ 	.byte	0xff
	.zero		1


	//   ....[34]....
        /*0360*/ 	.word	0x00002fa0
        /*0364*/ 	.word	0x00000000
        /*0368*/ 	.word	0x00031828
        /*036c*/ 	.short	0x010a
        /*036e*/ 	.byte	0xff
	.zero		1


	//   ....[35]....
        /*0370*/ 	.word	0x000030d0
        /*0374*/ 	.word	0x00000000
        /*0378*/ 	.word	0x00031830
        /*037c*/ 	.short	0x010a
        /*037e*/ 	.byte	0xff
	.zero		1


	//   ....[36]....
        /*0380*/ 	.word	0x00003200
        /*0384*/ 	.word	0x00000000
        /*0388*/ 	.word	0x00031838
        /*038c*/ 	.short	0x010a
        /*038e*/ 	.byte	0xff
	.zero		1


	//   ....[37]....
        /*0390*/ 	.word	0x00003680
        /*0394*/ 	.word	0x00000002
        /*0398*/ 	.word	0x00031860
        /*039c*/ 	.short	0x010a
        /*039e*/ 	.byte	0xff
	.zero		1


	//   ....[38]....
        /*03a0*/ 	.word	0x00004e00
        /*03a4*/ 	.word	0x00000002
        /*03a8*/ 	.word	0x00000000
        /*03ac*/ 	.short	0x0101
        /*03ae*/ 	.byte	0xff
	.zero		1


	//   ....[39]....
        /*03b0*/ 	.word	0x00005170
        /*03b4*/ 	.word	0x00000002
        /*03b8*/ 	.word	0x00031800
        /*03bc*/ 	.short	0x010a
        /*03be*/ 	.byte	0xff
	.zero		1


	//   ....[40]....
        /*03c0*/ 	.word	0x000051f0
        /*03c4*/ 	.word	0x00000000
        /*03c8*/ 	.word	0x00031870
        /*03cc*/ 	.short	0x010a
        /*03ce*/ 	.byte	0xff
	.zero		1


	//   ....[41]....
        /*03d0*/ 	.word	0x00005260
        /*03d4*/ 	.word	0x00000002
        /*03d8*/ 	.word	0x00031840
        /*03dc*/ 	.short	0x010a
        /*03de*/ 	.byte	0xff
	.zero		1


	//   ....[42]....
        /*03e0*/ 	.word	0x000052d0
        /*03e4*/ 	.word	0x00000000
        /*03e8*/ 	.word	0x00031840
        /*03ec*/ 	.short	0x010a
        /*03ee*/ 	.byte	0xff
	.zero		1


	//   ....[43]....
        /*03f0*/ 	.word	0x00005340
        /*03f4*/ 	.word	0x00000000
        /*03f8*/ 	.word	0x00031820
        /*03fc*/ 	.short	0x010a
        /*03fe*/ 	.byte	0xff
	.zero		1


	//   ....[44]....
        /*0400*/ 	.word	0x000053b0
        /*0404*/ 	.word	0x00000000
        /*0408*/ 	.word	0x00031828
        /*040c*/ 	.short	0x010a
        /*040e*/ 	.byte	0xff
	.zero		1


	//   ....[45]....
        /*0410*/ 	.word	0x00005420
        /*0414*/ 	.word	0x00000000
        /*0418*/ 	.word	0x00031830
        /*041c*/ 	.short	0x010a
        /*041e*/ 	.byte	0xff
	.zero		1


	//   ....[46]....
        /*0420*/ 	.word	0x00005490
        /*0424*/ 	.word	0x00000000
        /*0428*/ 	.word	0x00031838
        /*042c*/ 	.short	0x010a
        /*042e*/ 	.byte	0xff
	.zero		1


	//   ....[47]....
        /*0430*/ 	.word	0x000054e0
        /*0434*/ 	.word	0x00000000
        /*0438*/ 	.word	0x00031820
        /*043c*/ 	.short	0x010a
        /*043e*/ 	.byte	0xff
	.zero		1


	//   ....[48]....
        /*0440*/ 	.word	0x00005530
        /*0444*/ 	.word	0x00000000
        /*0448*/ 	.word	0x00031828
        /*044c*/ 	.short	0x010a
        /*044e*/ 	.byte	0xff
	.zero		1


	//   ....[49]....
        /*0450*/ 	.word	0x00005580
        /*0454*/ 	.word	0x00000000
        /*0458*/ 	.word	0x00031830
        /*045c*/ 	.short	0x010a
        /*045e*/ 	.byte	0xff
	.zero		1


	//   ....[50]....
        /*0460*/ 	.word	0x000055d0
        /*0464*/ 	.word	0x00000000
        /*0468*/ 	.word	0x00031838
        /*046c*/ 	.short	0x010a
        /*046e*/ 	.byte	0xff
	.zero		1


	//   ....[51]....
        /*0470*/ 	.word	0x00005640
        /*0474*/ 	.word	0x00000000
        /*0478*/ 	.word	0x00031820
        /*047c*/ 	.short	0x010a
        /*047e*/ 	.byte	0xff
	.zero		1


	//   ....[52]....
        /*0480*/ 	.word	0x000056b0
        /*0484*/ 	.word	0x00000000
        /*0488*/ 	.word	0x00031828
        /*048c*/ 	.short	0x010a
        /*048e*/ 	.byte	0xff
	.zero		1


	//   ....[53]....
        /*0490*/ 	.word	0x00005720
        /*0494*/ 	.word	0x00000000
        /*0498*/ 	.word	0x00031830
        /*049c*/ 	.short	0x010a
        /*049e*/ 	.byte	0xff
	.zero		1


	//   ....[54]....
        /*04a0*/ 	.word	0x00005790
        /*04a4*/ 	.word	0x00000000
        /*04a8*/ 	.word	0x00031838
        /*04ac*/ 	.short	0x010a
        /*04ae*/ 	.byte	0xff
	.zero		1


	//   ....[55]....
        /*04b0*/ 	.word	0x000057e0
        /*04b4*/ 	.word	0x00000000
        /*04b8*/ 	.word	0x00031820
        /*04bc*/ 	.short	0x010a
        /*04be*/ 	.byte	0xff
	.zero		1


	//   ....[56]....
        /*04c0*/ 	.word	0x00005830
        /*04c4*/ 	.word	0x00000000
        /*04c8*/ 	.word	0x00031828
        /*04cc*/ 	.short	0x010a
        /*04ce*/ 	.byte	0xff
	.zero		1


	//   ....[57]....
        /*04d0*/ 	.word	0x00005880
        /*04d4*/ 	.word	0x00000000
        /*04d8*/ 	.word	0x00031830
        /*04dc*/ 	.short	0x010a
        /*04de*/ 	.byte	0xff
	.zero		1


	//   ....[58]....
        /*04e0*/ 	.word	0x000058d0
        /*04e4*/ 	.word	0x00000000
        /*04e8*/ 	.word	0x00031838
        /*04ec*/ 	.short	0x010a
        /*04ee*/ 	.byte	0xff
	.zero		1


	//   ....[59]....
        /*04f0*/ 	.word	0x00005930
        /*04f4*/ 	.word	0x00000002
        /*04f8*/ 	.word	0x00031860
        /*04fc*/ 	.short	0x010a
        /*04fe*/ 	.byte	0xff
	.zero		1


	//----- nvinfo : EIATTR_NUM_MBARRIERS
	.align		4
.L_57:
        /*0500*/ 	.byte	0x03, 0x38
        /*0502*/ 	.short	0x0010


	//----- nvinfo : EIATTR_EXIT_INSTR_OFFSETS
	.align		4
        /*0504*/ 	.byte	0x04, 0x1c
        /*0506*/ 	.short	(.L_59 - .L_58)


	//   ....[0]....
.L_58:
        /*0508*/ 	.word	0x00000830


	//   ....[1]....
        /*050c*/ 	.word	0x00000e10


	//   ....[2]....
        /*0510*/ 	.word	0x00000ef0


	//   ....[3]....
        /*0514*/ 	.word	0x000018d0


	//   ....[4]....
        /*0518*/ 	.word	0x00001940


	//   ....[5]....
        /*051c*/ 	.word	0x00003350


	//   ....[6]....
        /*0520*/ 	.word	0x000033b0


	//   ....[7]....
        /*0524*/ 	.word	0x00004f60


	//   ....[8]....
        /*0528*/ 	.word	0x00005150


	//----- nvinfo : EIATTR_MAX_THREADS
	.align		4
.L_59:
        /*052c*/ 	.byte	0x04, 0x05
        /*052e*/ 	.short	(.L_61 - .L_60)
.L_60:
        /*0530*/ 	.word	0x00000100
        /*0534*/ 	.word	0x00000001
        /*0538*/ 	.word	0x00000001


	//----- nvinfo : EIATTR_CRS_STACK_SIZE
	.align		4
.L_61:
        /*053c*/ 	.byte	0x04, 0x1e
        /*053e*/ 	.short	(.L_63 - .L_62)
.L_62:
        /*0540*/ 	.word	0x00000000


	//----- nvinfo : EIATTR_CBANK_PARAM_SIZE
	.align		4
.L_63:
        /*0544*/ 	.byte	0x03, 0x19
        /*0546*/ 	.short	0x02c0


	//----- nvinfo : EIATTR_PARAM_CBANK
	.align		4
        /*0548*/ 	.byte	0x04, 0x0a
        /*054a*/ 	.short	(.L_65 - .L_64)
	.align		4
.L_64:
        /*054c*/ 	.word	index@(.nv.constant0._ZN9deep_gemm24sm100_fp8_gemm_1d1d_implILN4cute4UMMA5MajorE0ELS3_0ELj0ELj7168ELj2048ELj128ELj224ELj128ELj1ELj128ELj128ELj64ELj4ELj128ELj128ELj1ELb0ELj139ELNS_8GemmTypeE0ELb0EN7cutlass10bfloat16_tENS_16EpilogueIdentityEEEvPijjj14CUtensorMap_stS9_S9_S9_S9_)
        /*0550*/ 	.short	0x0380
        /*0552*/ 	.short	0x02c0


	//----- nvinfo : EIATTR_SW_WAR
	.align		4
.L_65:
        /*0554*/ 	.byte	0x04, 0x36
        /*0556*/ 	.short	(.L_67 - .L_66)
.L_66:
        /*0558*/ 	.word	0x00000008
.L_67:


//--------------------- .nv.compat                --------------------------
	.section	.nv.compat,"",@"SHT_CUDA_COMPAT_INFO"
	.align	4
        /*0000*/ 	.byte	0x02, 0x02, 0x02, 0x00, 0x02, 0x05, 0x05, 0x00, 0x02, 0x03, 0x01, 0x00, 0x02, 0x06, 0x01, 0x00


//--------------------- .nv.callgraph             --------------------------
	.section	.nv.callgraph,"",@"SHT_CUDA_CALLGRAPH"
	.align	4
	.sectionentsize	8
	.align		4
        /*0000*/ 	.word	0x00000000
	.align		4
        /*0004*/ 	.word	0xffffffff
	.align		4
        /*0008*/ 	.word	0x00000000
	.align		4
        /*000c*/ 	.word	0xfffffffe
	.align		4
        /*0010*/ 	.word	0x00000000
	.align		4
        /*0014*/ 	.word	0xfffffffd
	.align		4
        /*0018*/ 	.word	0x00000000
	.align		4
        /*001c*/ 	.word	0xfffffffc


//--------------------- .nv.constant4             --------------------------
	.section	.nv.constant4,"a",@progbits
	.align	8
	.align		8
.nv.constant4:
        /*0000*/ 	.dword	_ZN47_INTERNAL_56fb40ae_9_kernel_cu_4326e0b9_28973384cuda3std3__45__cpo5beginE
	.align		8
        /*0008*/ 	.dword	_ZN47_INTERNAL_56fb40ae_9_kernel_cu_4326e0b9_28973384cuda3std3__45__cpo3endE
	.align		8
        /*0010*/ 	.dword	_ZN47_INTERNAL_56fb40ae_9_kernel_cu_4326e0b9_28973384cuda3std3__45__cpo6cbeginE
	.align		8
        /*0018*/ 	.dword	_ZN47_INTERNAL_56fb40ae_9_kernel_cu_4326e0b9_28973384cuda3std3__45__cpo4cendE
	.align		8
        /*0020*/ 	.dword	_ZN47_INTERNAL_56fb40ae_9_kernel_cu_4326e0b9_28973384cuda3std3__449_GLOBAL__N__56fb40ae_9_kernel_cu_4326e0b9_28973386ignoreE
	.align		8
        /*0028*/ 	.dword	_ZN47_INTERNAL_56fb40ae_9_kernel_cu_4326e0b9_28973384cuda3std3__419piecewise_constructE
	.align		8
        /*0030*/ 	.dword	_ZN47_INTERNAL_56fb40ae_9_kernel_cu_4326e0b9_28973384cuda3std3__48in_placeE
	.align		8
        /*0038*/ 	.dword	_ZN47_INTERNAL_56fb40ae_9_kernel_cu_4326e0b9_28973384cuda3std6ranges3__45__cpo4swapE
	.align		8
        /*0040*/ 	.dword	_ZN47_INTERNAL_56fb40ae_9_kernel_cu_4326e0b9_28973384cuda3std6ranges3__45__cpo9iter_moveE
	.align		8
        /*0048*/ 	.dword	_ZN47_INTERNAL_56fb40ae_9_kernel_cu_4326e0b9_28973384cute7productE
	.align		8
        /*0050*/ 	.dword	_ZN47_INTERNAL_56fb40ae_9_kernel_cu_4326e0b9_28973384cute1_E


//--------------------- .text._ZN9deep_gemm24sm100_fp8_gemm_1d1d_implILN4cute4UMMA5MajorE0ELS3_0ELj0ELj7168ELj2048ELj128ELj224ELj128ELj1ELj128ELj128ELj64ELj4ELj128ELj128ELj1ELb0ELj139ELNS_8GemmTypeE0ELb0EN7cutlass10bfloat16_tENS_16EpilogueIdentityEEEvPijjj14CUtensorMap_stS9_S9_S9_S9_ --------------------------
	.section	.text._ZN9deep_gemm24sm100_fp8_gemm_1d1d_implILN4cute4UMMA5MajorE0ELS3_0ELj0ELj7168ELj2048ELj128ELj224ELj128ELj1ELj128ELj128ELj64ELj4ELj128ELj128ELj1ELb0ELj139ELNS_8GemmTypeE0ELb0EN7cutlass10bfloat16_tENS_16EpilogueIdentityEEEvPijjj14CUtensorMap_stS9_S9_S9_S9_,"ax",@progbits
	.align	128
        .global         _ZN9deep_gemm24sm100_fp8_gemm_1d1d_implILN4cute4UMMA5MajorE0ELS3_0ELj0ELj7168ELj2048ELj128ELj224ELj128ELj1ELj128ELj128ELj64ELj4ELj128ELj128ELj1ELb0ELj139ELNS_8GemmTypeE0ELb0EN7cutlass10bfloat16_tENS_16EpilogueIdentityEEEvPijjj14CUtensorMap_stS9_S9_S9_S9_
        .type           _ZN9deep_gemm24sm100_fp8_gemm_1d1d_implILN4cute4UMMA5MajorE0ELS3_0ELj0ELj7168ELj2048ELj128ELj224ELj128ELj1ELj128ELj128ELj64ELj4ELj128ELj128ELj1ELb0ELj139ELNS_8GemmTypeE0ELb0EN7cutlass10bfloat16_tENS_16EpilogueIdentityEEEvPijjj14CUtensorMap_stS9_S9_S9_S9_,@function
        .size           _ZN9deep_gemm24sm100_fp8_gemm_1d1d_implILN4cute4UMMA5MajorE0ELS3_0ELj0ELj7168ELj2048ELj128ELj224ELj128ELj1ELj128ELj128ELj64ELj4ELj128ELj128ELj1ELb0ELj139ELNS_8GemmTypeE0ELb0EN7cutlass10bfloat16_tENS_16EpilogueIdentityEEEvPijjj14CUtensorMap_stS9_S9_S9_S9_,(.L_x_100 - _ZN9deep_gemm24sm100_fp8_gemm_1d1d_implILN4cute4UMMA5MajorE0ELS3_0ELj0ELj7168ELj2048ELj128ELj224ELj128ELj1ELj128ELj128ELj64ELj4ELj128ELj128ELj1ELb0ELj139ELNS_8GemmTypeE0ELb0EN7cutlass10bfloat16_tENS_16EpilogueIdentityEEEvPijjj14CUtensorMap_stS9_S9_S9_S9_)
        .other          _ZN9deep_gemm24sm100_fp8_gemm_1d1d_implILN4cute4UMMA5MajorE0ELS3_0ELj0ELj7168ELj2048ELj128ELj224ELj128ELj1ELj128ELj128ELj64ELj4ELj128ELj128ELj1ELb0ELj139ELNS_8GemmTypeE0ELb0EN7cutlass10bfloat16_tENS_16EpilogueIdentityEEEvPijjj14CUtensorMap_stS9_S9_S9_S9_,@"STO_CUDA_ENTRY STV_DEFAULT"
_ZN9deep_gemm24sm100_fp8_gemm_1d1d_implILN4cute4UMMA5MajorE0ELS3_0ELj0ELj7168ELj2048ELj128ELj224ELj128ELj1ELj128ELj128ELj64ELj4ELj128ELj128ELj1ELb0ELj139ELNS_8GemmTypeE0ELb0EN7cutlass10bfloat16_tENS_16EpilogueIdentityEEEvPijjj14CUtensorMap_stS9_S9_S9_S9_:
.text._ZN9deep_gemm24sm100_fp8_gemm_1d1d_implILN4cute4UMMA5MajorE0ELS3_0ELj0ELj7168ELj2048ELj128ELj224ELj128ELj1ELj128ELj128ELj64ELj4ELj128ELj128ELj1ELb0ELj139ELNS_8GemmTypeE0ELb0EN7cutlass10bfloat16_tENS_16EpilogueIdentityEEEvPijjj14CUtensorMap_stS9_S9_S9_S9_:
[----:B------:R-:W1:Y:S01]  /*0000*/  LDC R1, c[0x0][0x37c] ;  /* 0x0000df00ff017b82 */ /* 0x000e620000000800 */
[----:B------:R-:W2:Y:S02]  /*0010*/  S2R R0, SR_TID.X ;  /* 0x0000000000007919 */ /* 0x000ea40000002100 */
[----:B--2---:R-:W-:-:S05]  /*0020*/  SHF.R.U32.HI R0, RZ, 0x5, R0 ;  /* 0x00000005ff007819 */ /* 0x004fca0000011600 */
[----:B------:R-:W2:Y:S02]  /*0030*/  SHFL.IDX PT, R3, R0, RZ, 0x1f ;  /* 0x00001fff00037589 */ /* 0x000ea400000e0000 */
[----:B--2---:R-:W-:-:S13]  /*0040*/  ISETP.NE.AND P0, PT, R3, 0x2, PT ;  /* 0x000000020300780c */ /* 0x004fda0003f05270 */
[----:B-1----:R-:W-:Y:S05]  /*0050*/  @!P0 BRA `(.L_x_0) ;  /* 0x0000000400008947 */ /* 0x002fea0003800000 */
[----:B------:R-:W-:-:S13]  /*0060*/  ISETP.NE.AND P0, PT, R3, 0x1, PT ;  /* 0x000000010300780c */ /* 0x000fda0003f05270 */
[----:B------:R-:W-:Y:S05]  /*0070*/  @!P0 BRA `(.L_x_1) ;  /* 0x0000000000608947 */ /* 0x000fea0003800000 */
[----:B------:R-:W-:-:S13]  /*0080*/  ISETP.NE.AND P0, PT, R3, RZ, PT ;  /* 0x000000ff0300720c */ /* 0x000fda0003f05270 */
[----:B------:R-:W-:Y:S05]  /*0090*/  @P0 BRA `(.L_x_2) ;  /* 0x0000000400a80947 */ /* 0x000fea0003800000 */
[----:B------:R-:W-:Y:S01]  /*00a0*/  ELECT P0, URZ, PT ;  /* 0x0000000000ff782f */ /* 0x000fe20003800000 */
[----:B------:R-:W-:-:S12]  /*00b0*/  BSSY.RECONVERGENT B0, `(.L_x_3) ;  /* 0x0000013000007945 */ /* 0x000fd80003800200 */
[----:B------:R-:W-:Y:S05]  /*00c0*/  @!P0 BRA `(.L_x_4) ;  /* 0x0000000000448947 */ /* 0x000fea0003800000 */
[----:B------:R-:W1:Y:S02]  /*00d0*/  LDCU.64 UR4, c[0x0][0x348] ;  /* 0x00006900ff0477ac */ /* 0x000e640008000a00 */
[----:B-1----:R-:W-:Y:S02]  /*00e0*/  UIADD3 UR12, UP4, UPT, UR4, 0x40, URZ ;  /* 0x00000040040c7890 */ /* 0x002fe4000ff9e0ff */
[----:B------:R-:W-:Y:S02]  /*00f0*/  UIADD3 UR10, UP3, UPT, UR4, 0xc0, URZ ;  /* 0x000000c0040a7890 */ /* 0x000fe4000ff7e0ff */
[----:B------:R-:W-:Y:S02]  /*0100*/  UIADD3 UR8, UP2, UPT, UR4, 0x140, URZ ;  /* 0x0000014004087890 */ /* 0x000fe4000ff5e0ff */
[----:B------:R-:W-:Y:S02]  /*0110*/  UIADD3 UR6, UP1, UPT, UR4, 0x1c0, URZ ;  /* 0x000001c004067890 */ /* 0x000fe4000ff3e0ff */
[----:B------:R-:W-:-:S02]  /*0120*/  UIADD3 UR4, UP0, UPT, UR4, 0x240, URZ ;  /* 0x0000024004047890 */ /* 0x000fc4000ff1e0ff */
[----:B------:R-:W-:Y:S02]  /*0130*/  UIADD3.X UR13, UPT, UPT, URZ, UR5, URZ, UP4, !UPT ;  /* 0x00000005ff0d7290 */ /* 0x000fe4000a7fe4ff */
[----:B------:R-:W-:Y:S02]  /*0140*/  UIADD3.X UR11, UPT, UPT, URZ, UR5, URZ, UP3, !UPT ;  /* 0x00000005ff0b7290 */ /* 0x000fe40009ffe4ff */
[----:B------:R-:W-:Y:S02]  /*0150*/  UIADD3.X UR9, UPT, UPT, URZ, UR5, URZ, UP2, !UPT ;  /* 0x00000005ff097290 */ /* 0x000fe400097fe4ff */
[----:B------:R-:W-:Y:S02]  /*0160*/  UIADD3.X UR7, UPT, UPT, URZ, UR5, URZ, UP1, !UPT ;  /* 0x00000005ff077290 */ /* 0x000fe40008ffe4ff */
[----:B------:R-:W-:Y:S01]  /*0170*/  UIADD3.X UR5, UPT, UPT, URZ, UR5, URZ, UP0, !UPT ;  /* 0x00000005ff057290 */ /* 0x000fe200087fe4ff */
[----:B------:R1:W-:Y:S02]  /*0180*/  UTMACCTL.PF [UR12] ;  /* 0x000000000c0079b9 */ /* 0x0003e40008040000 */
[----:B------:R1:W-:Y:S02]  /*0190*/  UTMACCTL.PF [UR10] ;  /* 0x000000000a0079b9 */ /* 0x0003e40008040000 */
[----:B------:R1:W-:Y:S02]  /*01a0*/  UTMACCTL.PF [UR8] ;  /* 0x00000000080079b9 */ /* 0x0003e40008040000 */
[----:B------:R1:W-:Y:S02]  /*01b0*/  UTMACCTL.PF [UR6] ;  /* 0x00000000060079b9 */ /* 0x0003e40008040000 */
[----:B------:R1:W-:Y:S02]  /*01c0*/  UTMACCTL.PF [UR4] ;  /* 0x00000000040079b9 */ /* 0x0003e40008040000 */
[----:B-1----:R-:W-:Y:S01]  /*01d0*/  NOP ;  /* 0x0000000000007918 */ /* 0x002fe20000000000 */
.L_x_4:
[----:B------:R-:W-:Y:S05]  /*01e0*/  BSYNC.RECONVERGENT B0 ;  /* 0x0000000000007941 */ /* 0x000fea0003800200 */
.L_x_3:
[----:B------:R-:W-:Y:S05]  /*01f0*/  BRA `(.L_x_2) ;  /* 0x0000000400507947 */ /* 0x000fea0003800000 */
.L_x_1:
[----:B------:R-:W-:Y:S01]  /*0200*/  ELECT P0, URZ, PT ;  /* 0x0000000000ff782f */ /* 0x000fe20003800000 */
[----:B------:R-:W-:-:S12]  /*0210*/  BSSY.RECONVERGENT B0, `(.L_x_5) ;  /* 0x0000023000007945 */ /* 0x000fd80003800200 */
[----:B------:R-:W-:Y:S05]  /*0220*/  @!P0 BRA `(.L_x_6) ;  /* 0x0000000000848947 */ /* 0x000fea0003800000 */
[----:B------:R-:W1:Y:S01]  /*0230*/  S2UR UR5, SR_CgaCtaId ;  /* 0x00000000000579c3 */ /* 0x000e620000008800 */
[----:B------:R-:W-:Y:S01]  /*0240*/  UMOV UR7, 0x400 ;  /* 0x0000040000077882 */ /* 0x000fe20000000000 */
[----:B------:R-:W-:Y:S01]  /*0250*/  UMOV UR6, 0x1 ;  /* 0x0000000100067882 */ /* 0x000fe20000000000 */
[----:B------:R-:W-:Y:S02]  /*0260*/  UMOV UR4, 0x20 ;  /* 0x0000002000047882 */ /* 0x000fe40000000000 */
[----:B------:R-:W-:-:S04]  /*0270*/  UIADD3 UR8, UPT, UPT, -UR4, 0x100000, URZ ;  /* 0x0010000004087890 */ /* 0x000fc8000fffe1ff */
[----:B------:R-:W-:Y:S02]  /*0280*/  USHF.L.U32 UR9, UR8, 0xb, URZ ;  /* 0x0000000b08097899 */ /* 0x000fe400080006ff */
[----:B------:R-:W-:Y:S01]  /*0290*/  USHF.L.U32 UR8, UR8, 0x1, URZ ;  /* 0x0000000108087899 */ /* 0x000fe200080006ff */
[----:B------:R-:W-:Y:S02]  /*02a0*/  UMOV UR4, 0x80 ;  /* 0x0000008000047882 */ /* 0x000fe40000000000 */
[----:B------:R-:W-:-:S04]  /*02b0*/  UIADD3 UR10, UPT, UPT, -UR4, 0x100000, URZ ;  /* 0x00100000040a7890 */ /* 0x000fc8000fffe1ff */
[----:B------:R-:W-:Y:S02]  /*02c0*/  USHF.L.U32 UR11, UR10, 0xb, URZ ;  /* 0x0000000b0a0b7899 */ /* 0x000fe400080006ff */
[----:B------:R-:W-:Y:S02]  /*02d0*/  USHF.L.U32 UR10, UR10, 0x1, URZ ;  /* 0x000000010a0a7899 */ /* 0x000fe400080006ff */
[----:B-1----:R-:W-:Y:S02]  /*02e0*/  ULEA UR5, UR5, UR7, 0x18 ;  /* 0x0000000705057291 */ /* 0x002fe4000f8ec0ff */
[----:B------:R-:W-:-:S04]  /*02f0*/  UIADD3 UR6, UPT, UPT, -UR6, 0x100000, URZ ;  /* 0x0010000006067890 */ /* 0x000fc8000fffe1ff */
[----:B------:R-:W-:Y:S02]  /*0300*/  USHF.L.U32 UR7, UR6, 0xb, URZ ;  /* 0x0000000b06077899 */ /* 0x000fe400080006ff */
[----:B------:R-:W-:Y:S01]  /*0310*/  USHF.L.U32 UR6, UR6, 0x1, URZ ;  /* 0x0000000106067899 */ /* 0x000fe200080006ff */
[----:B------:R-:W1:Y:S11]  /*0320*/  FENCE.VIEW.ASYNC.S ;  /* 0x00000000000073c6 */ /* 0x000e760000000000 */
[----:B-1----:R1:W2:Y:S01]  /*0330*/  SYNCS.EXCH.64 URZ, [UR5+0x31800], UR6 ;  /* 0x0318000605ff75b2 */ /* 0x0022a20008000100 */
[----:B------:R1:W3:Y:S01]  /*0340*/  SYNCS.EXCH.64 URZ, [UR5+0x31820], UR6 ;  /* 0x0318200605ff75b2 */ /* 0x0002e20008000100 */
[----:B------:R1:W4:Y:S01]  /*0350*/  SYNCS.EXCH.64 URZ, [UR5+0x31840], UR8 ;  /* 0x0318400805ff75b2 */ /* 0x0003220008000100 */
[----:B------:R1:W5:Y:S01]  /*0360*/  SYNCS.EXCH.64 URZ, [UR5+0x31808], UR6 ;  /* 0x0318080605ff75b2 */ /* 0x0003620008000100 */
[----:B------:R1:W1:Y:S01]  /*0370*/  SYNCS.EXCH.64 URZ, [UR5+0x31828], UR6 ;  /* 0x0318280605ff75b2 */ /* 0x0002620008000100 */
        /* <DEDUP_REMOVED lines=11> */
[----:B------:R-:W-:Y:S01]  /*0430*/  NOP ;  /* 0x0000000000007918 */ /* 0x000fe20000000000 */
.L_x_6:
[----:B-1----:R-:W-:Y:S05]  /*0440*/  BSYNC.RECONVERGENT B0 ;  /* 0x0000000000007941 */ /* 0x002fea0003800200 */
.L_x_5:
[----:B------:R-:W-:Y:S05]  /*0450*/  BRA `(.L_x_2) ;  /* 0x0000000000b87947 */ /* 0x000fea0003800000 */
.L_x_0:
[----:B------:R-:W1:Y:S01]  /*0460*/  S2UR UR6, SR_CgaCtaId ;  /* 0x00000000000679c3 */ /* 0x000e620000008800 */
[----:B------:R-:W-:Y:S01]  /*0470*/  NOP ;  /* 0x0000000000007918 */ /* 0x000fe20000000000 */
[----:B------:R-:W-:Y:S01]  /*0480*/  UMOV UR4, 0x40 ;  /* 0x0000004000047882 */ /* 0x000fe20000000000 */
[----:B------:R-:W-:Y:S01]  /*0490*/  UMOV UR5, 0x400 ;  /* 0x0000040000057882 */ /* 0x000fe20000000000 */
[----:B-1----:R-:W-:Y:S02]  /*04a0*/  ULEA UR4, UR6, UR4, 0x18 ;  /* 0x0000000406047291 */ /* 0x002fe4000f8ec0ff */
[----:B------:R-:W-:-:S07]  /*04b0*/  ULEA UR5, UR6, UR5, 0x18 ;  /* 0x0000000506057291 */ /* 0x000fce000f8ec0ff */
[----:B------:R-:W1:Y:S02]  /*04c0*/  LDS.U8 R0, [UR4] ;  /* 0x00000004ff007984 */ /* 0x000e640008000000 */
[----:B-1----:R-:W-:-:S13]  /*04d0*/  ISETP.NE.AND P0, PT, R0, RZ, PT ;  /* 0x000000ff0000720c */ /* 0x002fda0003f05270 */
[----:B------:R-:W-:Y:S05]  /*04e0*/  @P0 BRA `(.L_x_7) ;  /* 0x00000000007c0947 */ /* 0x000fea0003800000 */
[----:B------:R-:W-:-:S13]  /*04f0*/  ELECT P0, URZ, PT ;  /* 0x0000000000ff782f */ /* 0x000fda0003800000 */
[----:B------:R-:W-:Y:S05]  /*0500*/  @!P0 BRA `(.L_x_8) ;  /* 0x0000000000848947 */ /* 0x000fea0003800000 */
[----:B------:R-:W-:Y:S01]  /*0510*/  UMOV UR4, 0x10 ;  /* 0x0000001000047882 */ /* 0x000fe20000000000 */
[----:B------:R-:W-:-:S04]  /*0520*/  IMAD.MOV.U32 R2, RZ, RZ, 0xffff ;  /* 0x0000ffffff027424 */ /* 0x000fc800078e00ff */
[----:B------:R-:W-:Y:S04]  /*0530*/  DEPBAR.LE SB1, 0x36 ;  /* 0x00009d800000791a */ /* 0x000fe80000000000 */
[----:B------:R-:W1:Y:S02]  /*0540*/  UTCATOMSWS.FIND_AND_SET.ALIGN UP0, UR4, UR4 ;  /* 0x00000004000475e3 */ /* 0x000e640008000800 */
[----:B-1----:R-:W-:Y:S01]  /*0550*/  PLOP3.LUT P0, PT, PT, PT, UP0, 0x80, 0x8 ;  /* 0x000000000008781c */ /* 0x002fe20003f0f008 */
[----:B------:R-:W-:-:S03]  /*0560*/  IMAD.U32 R7, RZ, RZ, UR4 ;  /* 0x00000004ff077e24 */ /* 0x000fc6000f8e00ff */
[----:B------:R-:W-:-:S04]  /*0570*/  SEL R0, RZ, 0xffffffff, !P0 ;  /* 0xffffffffff007807 */ /* 0x000fc80004000000 */
[----:B------:R-:W-:Y:S01]  /*0580*/  ISETP.NE.AND P0, PT, R0, RZ, PT ;  /* 0x000000ff0000720c */ /* 0x000fe20003f05270 */
[----:B------:R-:W-:-:S12]  /*0590*/  IMAD.MOV.U32 R0, RZ, RZ, 0x1 ;  /* 0x00000001ff007424 */ /* 0x000fd800078e00ff */
[----:B------:R-:W-:Y:S05]  /*05a0*/  @P0 BRA `(.L_x_9) ;  /* 0x0000000000240947 */ /* 0x000fea0003800000 */
.L_x_10:
[----:B------:R-:W-:Y:S05]  /*05b0*/  NANOSLEEP 0x64 ;  /* 0x000000640000795d */ /* 0x000fea0003800000 */
[----:B------:R-:W-:-:S05]  /*05c0*/  UMOV UR4, 0x10 ;  /* 0x0000001000047882 */ /* 0x000fca0000000000 */
[----:B------:R-:W-:Y:S04]  /*05d0*/  DEPBAR.LE SB1, 0x36 ;  /* 0x00009d800000791a */ /* 0x000fe80000000000 */
[----:B------:R-:W1:Y:S02]  /*05e0*/  UTCATOMSWS.FIND_AND_SET.ALIGN UP0, UR4, UR4 ;  /* 0x00000004000475e3 */ /* 0x000e640008000800 */
[----:B-1----:R-:W-:Y:S01]  /*05f0*/  PLOP3.LUT P0, PT, PT, PT, UP0, 0x80, 0x8 ;  /* 0x000000000008781c */ /* 0x002fe20003f0f008 */
[----:B------:R-:W-:-:S03]  /*0600*/  IMAD.U32 R7, RZ, RZ, UR4 ;  /* 0x00000004ff077e24 */ /* 0x000fc6000f8e00ff */
[----:B------:R-:W-:-:S04]  /*0610*/  SEL R4, RZ, 0xffffffff, !P0 ;  /* 0xffffffffff047807 */ /* 0x000fc80004000000 */
[----:B------:R-:W-:-:S13]  /*0620*/  ISETP.NE.AND P0, PT, R4, RZ, PT ;  /* 0x000000ff0400720c */ /* 0x000fda0003f05270 */
[----:B------:R-:W-:Y:S05]  /*0630*/  @!P0 BRA `(.L_x_10) ;  /* 0xfffffffc00dc8947 */ /* 0x000fea000383ffff */
.L_x_9:
[C---:B------:R-:W-:Y:S01]  /*0640*/  VIADD R5, R7.reuse, 0x10 ;  /* 0x0000001007057836 */ /* 0x040fe20000000000 */
[----:B------:R-:W-:Y:S01]  /*0650*/  UMOV UR4, 0x50 ;  /* 0x0000005000047882 */ /* 0x000fe20000000000 */
[----:B------:R-:W-:Y:S01]  /*0660*/  SHF.L.U32 R2, R2, R7, RZ ;  /* 0x0000000702027219 */ /* 0x000fe200000006ff */
[----:B------:R-:W-:Y:S01]  /*0670*/  ULEA UR4, UR6, UR4, 0x18 ;  /* 0x0000000406047291 */ /* 0x000fe2000f8ec0ff */
[----:B------:R-:W-:Y:S01]  /*0680*/  IMAD.SHL.U32 R7, R7, 0x20, RZ ;  /* 0x0000002007077824 */ /* 0x000fe200078e00ff */
[----:B------:R-:W-:-:S04]  /*0690*/  SHF.L.U32 R5, R0, R5, RZ ;  /* 0x0000000500057219 */ /* 0x000fc800000006ff */
[----:B------:R-:W-:-:S05]  /*06a0*/  LOP3.LUT R2, R5, R2, RZ, 0xfc, !PT ;  /* 0x0000000205027212 */ /* 0x000fca00078efcff */
[----:B------:R1:W-:Y:S04]  /*06b0*/  ATOMS.OR RZ, [UR4], R2 ;  /* 0x00000002ffff798c */ /* 0x0003e8000b000004 */
[----:B------:R1:W-:Y:S01]  /*06c0*/  STS [UR5+0x31880], R7 ;  /* 0x03188007ff007988 */ /* 0x0003e20008000805 */
[----:B------:R-:W-:Y:S05]  /*06d0*/  BRA `(.L_x_8) ;  /* 0x0000000000107947 */ /* 0x000fea0003800000 */
.L_x_7:
[----:B------:R-:W-:Y:S02]  /*06e0*/  MOV R0, 0xffffffff ;  /* 0xffffffff00007802 */ /* 0x000fe40000000f00 */
[----:B------:R-:W-:-:S03]  /*06f0*/  MOV R4, 0x720 ;  /* 0x0000072000047802 */ /* 0x000fc60000000f00 */
[----:B------:R1:W-:Y:S04]  /*0700*/  STS [UR5+0x31880], R0 ;  /* 0x03188000ff007988 */ /* 0x0003e80008000805 */
[----:B-1----:R-:W-:Y:S05]  /*0710*/  CALL.REL.NOINC `($__internal_1_$__cuda_sm10x_tcgen05_guardrail_trap_phase_invalid_during_alloc) ;  /* 0x0000005000a47944 */ /* 0x002fea0003c00000 */
.L_x_8:
[----:B------:R-:W-:Y:S05]  /*0720*/  WARPSYNC.ALL ;  /* 0x0000000000007948 */ /* 0x000fea0003800000 */
[----:B------:R-:W-:Y:S01]  /*0730*/  NOP ;  /* 0x0000000000007918 */ /* 0x000fe20000000000 */
.L_x_2:
[----:B------:R-:W1:Y:S01]  /*0740*/  LDC R0, c[0x0][0x388] ;  /* 0x0000e200ff007b82 */ /* 0x000e620000000800 */
[----:B------:R-:W5:Y:S07]  /*0750*/  S2R R21, SR_LANEID ;  /* 0x0000000000157919 */ /* 0x000f6e0000000000 */
[----:B--2345:R-:W-:Y:S01]  /*0760*/  BAR.SYNC.DEFER_BLOCKING 0x0 ;  /* 0x0000000000007b1d */ /* 0x03cfe20000010000 */
[----:B------:R-:W-:Y:S01]  /*0770*/  ISETP.NE.AND P0, PT, R3, RZ, PT ;  /* 0x000000ff0300720c */ /* 0x000fe20003f05270 */
[----:B-1----:R-:W-:-:S05]  /*0780*/  VIADD R0, R0, 0x7f ;  /* 0x0000007f00007836 */ /* 0x002fca0000000000 */
[----:B------:R-:W-:-:S05]  /*0790*/  SHF.R.U32.HI R31, RZ, 0x7, R0 ;  /* 0x00000007ff1f7819 */ /* 0x000fca0000011600 */
[----:B------:R-:W-:Y:S02]  /*07a0*/  IMAD.SHL.U32 R22, R31, 0x20, RZ ;  /* 0x000000201f167824 */ /* 0x000fe400078e00ff */
[----:B------:R-:W-:Y:S05]  /*07b0*/  @!P0 BRA `(.L_x_11) ;  /* 0x0000001000508947 */ /* 0x000fea0003800000 */
[----:B------:R-:W-:Y:S01]  /*07c0*/  ISETP.NE.AND P0, PT, R3, 0x1, PT ;  /* 0x000000010300780c */ /* 0x000fe20003f05270 */
[----:B------:R-:W1:-:S12]  /*07d0*/  S2UR UR5, SR_CgaCtaId ;  /* 0x00000000000579c3 */ /* 0x000e580000008800 */
[----:B------:R-:W-:Y:S05]  /*07e0*/  @!P0 BRA `(.L_x_12) ;  /* 0x0000000400948947 */ /* 0x000fea0003800000 */
[----:B------:R-:W-:-:S13]  /*07f0*/  ISETP.NE.AND P0, PT, R3, 0x2, PT ;  /* 0x000000020300780c */ /* 0x000fda0003f05270 */
[----:B------:R-:W-:Y:S05]  /*0800*/  @P0 BRA `(.L_x_13) ;  /* 0x0000002800e00947 */ /* 0x000fea0003800000 */
[----:B------:R-:W2:Y:S02]  /*0810*/  S2UR UR4, SR_CTAID.X ;  /* 0x00000000000479c3 */ /* 0x000ea40000002500 */
[----:B--2---:R-:W-:-:S13]  /*0820*/  ISETP.LE.U32.AND P0, PT, R22, UR4, PT ;  /* 0x0000000416007c0c */ /* 0x004fda000bf03070 */
[----:B-1----:R-:W-:Y:S05]  /*0830*/  @P0 EXIT ;  /* 0x000000000000094d */ /* 0x002fea0003800000 */
[--C-:B------:R-:W-:Y:S01]  /*0840*/  SHF.R.U32.HI R20, RZ, 0x3, R21.reuse ;  /* 0x00000003ff147819 */ /* 0x100fe20000011615 */
[----:B------:R-:W-:Y:S01]  /*0850*/  ULOP3.LUT UR4, URZ, UR4, URZ, 0x33, !UPT ;  /* 0x00000004ff047292 */ /* 0x000fe2000f8e33ff */
[----:B------:R-:W-:Y:S02]  /*0860*/  HFMA2 R15, -RZ, RZ, 0, 0 ;  /* 0x00000000ff0f7431 */ /* 0x000fe400000001ff */
[----:B------:R-:W-:Y:S01]  /*0870*/  IMAD.MOV.U32 R16, RZ, RZ, RZ ;  /* 0x000000ffff107224 */ /* 0x000fe200078e00ff */
[C---:B------:R-:W-:Y:S01]  /*0880*/  LOP3.LUT R6, R20.reuse, 0x1, RZ, 0x3c, !PT ;  /* 0x0000000114067812 */ /* 0x040fe200078e3cff */
[C---:B------:R-:W-:Y:S01]  /*0890*/  IMAD.SHL.U32 R0, R20.reuse, 0x20, RZ ;  /* 0x0000002014007824 */ /* 0x040fe200078e00ff */
[----:B------:R-:W-:Y:S01]  /*08a0*/  LOP3.LUT R18, R20, 0x2, RZ, 0x3c, !PT ;  /* 0x0000000214127812 */ /* 0x000fe200078e3cff */
[----:B------:R-:W-:Y:S01]  /*08b0*/  VIADD R25, R22, UR4 ;  /* 0x0000000416197c36 */ /* 0x000fe20008000000 */
[----:B------:R-:W-:Y:S01]  /*08c0*/  LOP3.LUT R4, R20, 0x3, RZ, 0x3c, !PT ;  /* 0x0000000314047812 */ /* 0x000fe200078e3cff */
[----:B------:R-:W-:Y:S01]  /*08d0*/  IMAD R20, R21, 0x4, R20 ;  /* 0x0000000415147824 */ /* 0x000fe200078e0214 */
[C---:B------:R-:W-:Y:S01]  /*08e0*/  LOP3.LUT R2, R0.reuse, 0x20, RZ, 0x3c, !PT ;  /* 0x0000002000027812 */ /* 0x040fe200078e3cff */
[----:B------:R-:W-:Y:S01]  /*08f0*/  IMAD.HI.U32 R25, R25, 0x75ded953, RZ ;  /* 0x75ded95319197827 */ /* 0x000fe200078e00ff */
[C---:B------:R-:W-:Y:S01]  /*0900*/  LOP3.LUT R22, R0.reuse, 0x40, RZ, 0x3c, !PT ;  /* 0x0000004000167812 */ /* 0x040fe200078e3cff */
[----:B------:R-:W-:Y:S01]  /*0910*/  UMOV UR5, URZ ;  /* 0x000000ff00057c82 */ /* 0x000fe20008000000 */
[CC--:B------:R-:W-:Y:S01]  /*0920*/  IADD3 R24, PT, PT, R0.reuse, R21.reuse, RZ ;  /* 0x0000001500187210 */ /* 0x0c0fe20007ffe0ff */
[C---:B------:R-:W-:Y:S01]  /*0930*/  IMAD R19, R21.reuse, 0x4, R6 ;  /* 0x0000000415137824 */ /* 0x040fe200078e0206 */
[----:B------:R-:W-:Y:S01]  /*0940*/  LOP3.LUT R0, R0, 0x60, RZ, 0x3c, !PT ;  /* 0x0000006000007812 */ /* 0x000fe200078e3cff */
[C---:B------:R-:W-:Y:S01]  /*0950*/  IMAD R18, R21.reuse, 0x4, R18 ;  /* 0x0000000415127824 */ /* 0x040fe200078e0212 */
[----:B------:R-:W-:Y:S01]  /*0960*/  LEA R17, R21, R4, 0x2 ;  /* 0x0000000415117211 */ /* 0x000fe200078e10ff */
[----:B------:R-:W-:Y:S01]  /*0970*/  IMAD.IADD R23, R2, 0x1, R21 ;  /* 0x0000000102177824 */ /* 0x000fe200078e0215 */
[----:B------:R-:W-:Y:S01]  /*0980*/  SHF.R.U32.HI R25, RZ, 0x6, R25 ;  /* 0x00000006ff197819 */ /* 0x000fe20000011619 */
[----:B------:R-:W-:Y:S01]  /*0990*/  IMAD.IADD R22, R22, 0x1, R21 ;  /* 0x0000000116167824 */ /* 0x000fe200078e0215 */
[----:B------:R-:W-:-:S07]  /*09a0*/  IADD3 R21, PT, PT, R0, R21, RZ ;  /* 0x0000001500157210 */ /* 0x000fce0007ffe0ff */
.L_x_17:
[----:B-1----:R-:W1:Y:S01]  /*09b0*/  S2R R0, SR_CgaCtaId ;  /* 0x0000000000007919 */ /* 0x002e620000008800 */
[----:B------:R-:W-:Y:S01]  /*09c0*/  MOV R3, 0x400 ;  /* 0x0000040000037802 */ /* 0x000fe20000000f00 */
[----:B------:R-:W-:-:S03]  /*09d0*/  UMOV UR4, URZ ;  /* 0x000000ff00047c82 */ /* 0x000fc60008000000 */
[----:B-1----:R-:W-:-:S07]  /*09e0*/  LEA R0, R0, R3, 0x18 ;  /* 0x0000000300007211 */ /* 0x002fce00078ec0ff */
.L_x_16:
[----:B-1----:R-:W-:Y:S01]  /*09f0*/  LEA R2, R15, R0, 0x3 ;  /* 0x000000000f027211 */ /* 0x002fe200078e18ff */
[----:B------:R-:W-:Y:S01]  /*0a00*/  ULOP3.LUT UP0, URZ, UR4, 0x3, URZ, 0xc0, !UPT ;  /* 0x0000000304ff7892 */ /* 0x000fe2000f80c0ff */
[----:B------:R-:W-:-:S04]  /*0a10*/  SHF.L.U32 R5, R16, 0x1f, RZ ;  /* 0x0000001f10057819 */ /* 0x000fc800000006ff */
[----:B------:R-:W1:Y:S02]  /*0a20*/  SYNCS.PHASECHK.TRANS64.TRYWAIT P0, [R2+URZ+0x31800], R5 ;  /* 0x03180005020075a7 */ /* 0x000e6400080011ff */
[----:B-1----:R-:W-:Y:S05]  /*0a30*/  @!P0 BRA `(.L_x_14) ;  /* 0x0000004400c88947 */ /* 0x002fea0003800000 */
.L_x_71:
[----:B------:R-:W-:Y:S05]  /*0a40*/  BRA.U UP0, `(.L_x_15) ;  /* 0x0000000100bc7547 */ /* 0x000fea000b800000 */
[C-C-:B------:R-:W-:Y:S02]  /*0a50*/  IMAD R26, R15.reuse, 0x200, R0.reuse ;  /* 0x000002000f1a7824 */ /* 0x140fe400078e0200 */
[----:B------:R-:W-:Y:S02]  /*0a60*/  IMAD R3, R15, 0x400, R0 ;  /* 0x000004000f037824 */ /* 0x000fe400078e0200 */
[--C-:B------:R-:W-:Y:S01]  /*0a70*/  IMAD R9, R24, 0x4, R26.reuse ;  /* 0x0000000418097824 */ /* 0x100fe200078e021a */
[-C--:B------:R-:W-:Y:S01]  /*0a80*/  LEA R8, R23, R26.reuse, 0x2 ;  /* 0x0000001a17087211 */ /* 0x080fe200078e10ff */
[--C-:B------:R-:W-:Y:S01]  /*0a90*/  IMAD R29, R22, 0x4, R26.reuse ;  /* 0x00000004161d7824 */ /* 0x100fe200078e021a */
[-C--:B------:R-:W-:Y:S01]  /*0aa0*/  LEA R27, R21, R26.reuse, 0x2 ;  /* 0x0000001a151b7211 */ /* 0x080fe200078e10ff */
[--C-:B-1----:R-:W-:Y:S01]  /*0ab0*/  IMAD R5, R19, 0x4, R26.reuse ;  /* 0x0000000413057824 */ /* 0x102fe200078e021a */
[-C--:B------:R-:W-:Y:S01]  /*0ac0*/  LEA R6, R20, R26.reuse, 0x2 ;  /* 0x0000001a14067211 */ /* 0x080fe200078e10ff */
[----:B------:R-:W1:Y:S01]  /*0ad0*/  LDS R9, [R9+0x30000] ;  /* 0x0300000009097984 */ /* 0x000e620000000800 */
[----:B------:R-:W-:Y:S01]  /*0ae0*/  LEA R4, R18, R26, 0x2 ;  /* 0x0000001a12047211 */ /* 0x000fe200078e10ff */
[----:B------:R-:W-:Y:S01]  /*0af0*/  IMAD R26, R17, 0x4, R26 ;  /* 0x00000004111a7824 */ /* 0x000fe200078e021a */
[-C--:B------:R-:W-:Y:S01]  /*0b00*/  LEA R14, R24, R3.reuse, 0x2 ;  /* 0x00000003180e7211 */ /* 0x080fe200078e10ff */
[----:B------:R-:W2:Y:S01]  /*0b10*/  LDS R8, [R8+0x30000] ;  /* 0x0300000008087984 */ /* 0x000ea20000000800 */
[--C-:B------:R-:W-:Y:S01]  /*0b20*/  IMAD R11, R23, 0x4, R3.reuse ;  /* 0x00000004170b7824 */ /* 0x100fe200078e0203 */
[----:B------:R-:W-:Y:S01]  /*0b30*/  LEA R10, R22, R3, 0x2 ;  /* 0x00000003160a7211 */ /* 0x000fe200078e10ff */
[----:B------:R-:W-:Y:S01]  /*0b40*/  IMAD R7, R21, 0x4, R3 ;  /* 0x0000000415077824 */ /* 0x000fe200078e0203 */
[----:B------:R-:W3:Y:S04]  /*0b50*/  LDS R29, [R29+0x30000] ;  /* 0x030000001d1d7984 */ /* 0x000ee80000000800 */
[----:B------:R-:W4:Y:S01]  /*0b60*/  LDS R27, [R27+0x30000] ;  /* 0x030000001b1b7984 */ /* 0x000f220000000800 */
[----:B------:R-:W-:-:S03]  /*0b70*/  NOP ;  /* 0x0000000000007918 */ /* 0x000fc60000000000 */
[----:B-1----:R1:W-:Y:S04]  /*0b80*/  STS [R6+0x30000], R9 ;  /* 0x0300000906007388 */ /* 0x0023e80000000800 */
[----:B--2---:R2:W-:Y:S04]  /*0b90*/  STS [R5+0x30000], R8 ;  /* 0x0300000805007388 */ /* 0x0045e80000000800 */
[----:B---3--:R3:W-:Y:S04]  /*0ba0*/  STS [R4+0x30000], R29 ;  /* 0x0300001d04007388 */ /* 0x0087e80000000800 */
[----:B----4-:R-:W-:Y:S04]  /*0bb0*/  STS [R26+0x30000], R27 ;  /* 0x0300001b1a007388 */ /* 0x010fe80000000800 */
[----:B------:R-:W4:Y:S04]  /*0bc0*/  LDS R13, [R14+0x30800] ;  /* 0x030800000e0d7984 */ /* 0x000f280000000800 */
[----:B------:R-:W5:Y:S04]  /*0bd0*/  LDS R12, [R11+0x30800] ;  /* 0x030800000b0c7984 */ /* 0x000f680000000800 */
[----:B------:R-:W5:Y:S01]  /*0be0*/  LDS R9, [R10+0x30800] ;  /* 0x030800000a097984 */ /* 0x000f620000000800 */
[----:B-1----:R-:W-:-:S03]  /*0bf0*/  LEA R6, R20, R3, 0x2 ;  /* 0x0000000314067211 */ /* 0x002fc600078e10ff */
[----:B------:R-:W1:Y:S01]  /*0c00*/  LDS R8, [R7+0x30800] ;  /* 0x0308000007087984 */ /* 0x000e620000000800 */
[----:B--2---:R-:W-:Y:S01]  /*0c10*/  IMAD R5, R19, 0x4, R3 ;  /* 0x0000000413057824 */ /* 0x004fe200078e0203 */
[----:B------:R-:W-:Y:S01]  /*0c20*/  NOP ;  /* 0x0000000000007918 */ /* 0x000fe20000000000 */
[-C--:B---3--:R-:W-:Y:S02]  /*0c30*/  LEA R4, R18, R3.reuse, 0x2 ;  /* 0x0000000312047211 */ /* 0x088fe400078e10ff */
[----:B------:R-:W-:Y:S01]  /*0c40*/  LEA R3, R17, R3, 0x2 ;  /* 0x0000000311037211 */ /* 0x000fe200078e10ff */
[----:B----4-:R-:W-:Y:S04]  /*0c50*/  STS [R6+0x30800], R13 ;  /* 0x0308000d06007388 */ /* 0x010fe80000000800 */
[----:B-----5:R-:W-:Y:S04]  /*0c60*/  STS [R5+0x30800], R12 ;  /* 0x0308000c05007388 */ /* 0x020fe80000000800 */
[----:B------:R-:W-:Y:S04]  /*0c70*/  STS [R4+0x30800], R9 ;  /* 0x0308000904007388 */ /* 0x000fe80000000800 */
[----:B-1----:R-:W-:Y:S04]  /*0c80*/  STS [R3+0x30800], R8 ;  /* 0x0308000803007388 */ /* 0x002fe80000000800 */
[----:B------:R-:W1:Y:S04]  /*0c90*/  LDS R27, [R14+0x30a00] ;  /* 0x030a00000e1b7984 */ /* 0x000e680000000800 */
[----:B------:R-:W2:Y:S04]  /*0ca0*/  LDS R26, [R11+0x30a00] ;  /* 0x030a00000b1a7984 */ /* 0x000ea80000000800 */
[----:B------:R-:W3:Y:S04]  /*0cb0*/  LDS R29, [R10+0x30a00] ;  /* 0x030a00000a1d7984 */ /* 0x000ee80000000800 */
[----:B------:R-:W4:Y:S01]  /*0cc0*/  LDS R28, [R7+0x30a00] ;  /* 0x030a0000071c7984 */ /* 0x000f220000000800 */
[----:B------:R-:W-:-:S03]  /*0cd0*/  NOP ;  /* 0x0000000000007918 */ /* 0x000fc60000000000 */
[----:B-1----:R5:W-:Y:S04]  /*0ce0*/  STS [R6+0x30a00], R27 ;  /* 0x030a001b06007388 */ /* 0x002be80000000800 */
[----:B--2---:R5:W-:Y:S04]  /*0cf0*/  STS [R5+0x30a00], R26 ;  /* 0x030a001a05007388 */ /* 0x004be80000000800 */
[----:B---3--:R5:W-:Y:S04]  /*0d00*/  STS [R4+0x30a00], R29 ;  /* 0x030a001d04007388 */ /* 0x008be80000000800 */
[----:B----4-:R5:W-:Y:S01]  /*0d10*/  STS [R3+0x30a00], R28 ;  /* 0x030a001c03007388 */ /* 0x010be20000000800 */
[----:B------:R1:W-:Y:S06]  /*0d20*/  MEMBAR.ALL.CTA ;  /* 0x0000000000007992 */ /* 0x0003ec0000008000 */
[----:B-1----:R-:W2:Y:S02]  /*0d30*/  FENCE.VIEW.ASYNC.S ;  /* 0x00000000000073c6 */ /* 0x002ea40000000000 */
.L_x_15:
[----:B-1----:R-:W-:Y:S01]  /*0d40*/  VIADD R2, R2, 0x31840 ;  /* 0x0003184002027836 */ /* 0x002fe20000000000 */
[C---:B------:R-:W-:Y:S01]  /*0d50*/  ISETP.NE.AND P0, PT, R15.reuse, 0x3, PT ;  /* 0x000000030f00780c */ /* 0x040fe20003f05270 */
[----:B------:R-:W-:Y:S01]  /*0d60*/  VIADD R15, R15, 0x1 ;  /* 0x000000010f0f7836 */ /* 0x000fe20000000000 */
[----:B------:R-:W-:Y:S02]  /*0d70*/  UIADD3 UR4, UPT, UPT, UR4, 0x1, URZ ;  /* 0x0000000104047890 */ /* 0x000fe4000fffe0ff */
[----:B------:R-:W-:Y:S02]  /*0d80*/  PRMT R2, RZ, 0x654, R2 ;  /* 0x00000654ff027816 */ /* 0x000fe40000000002 */
[----:B------:R-:W-:Y:S01]  /*0d90*/  SEL R15, R15, RZ, P0 ;  /* 0x000000ff0f0f7207 */ /* 0x000fe20000000000 */
[----:B------:R-:W-:Y:S01]  /*0da0*/  UISETP.NE.AND UP0, UPT, UR4, 0x10, UPT ;  /* 0x000000100400788c */ /* 0x000fe2000bf05270 */
[----:B--2---:R1:W-:Y:S02]  /*0db0*/  SYNCS.ARRIVE.TRANS64.RED.A1T0 RZ, [R2+URZ], RZ ;  /* 0x000000ff02ff79a7 */ /* 0x0043e400081004ff */
[----:B------:R-:W-:-:S04]  /*0dc0*/  ISETP.NE.AND P0, PT, R15, RZ, PT ;  /* 0x000000ff0f00720c */ /* 0x000fc80003f05270 */
[----:B-----5:R-:W-:-:S04]  /*0dd0*/  SEL R3, RZ, 0x1, P0 ;  /* 0x00000001ff037807 */ /* 0x020fc80000000000 */
[----:B------:R-:W-:Y:S01]  /*0de0*/  LOP3.LUT R16, R16, R3, RZ, 0x3c, !PT ;  /* 0x0000000310107212 */ /* 0x000fe200078e3cff */
[----:B------:R-:W-:Y:S06]  /*0df0*/  BRA.U UP0, `(.L_x_16) ;  /* 0xfffffff900fc7547 */ /* 0x000fec000b83ffff */
[----:B------:R-:W-:-:S13]  /*0e00*/  ISETP.NE.AND P0, PT, R25, UR5, PT ;  /* 0x0000000519007c0c */ /* 0x000fda000bf05270 */
[----:B------:R-:W-:Y:S05]  /*0e10*/  @!P0 EXIT ;  /* 0x000000000000894d */ /* 0x000fea0003800000 */
[----:B------:R-:W-:Y:S01]  /*0e20*/  UIADD3 UR5, UPT, UPT, UR5, 0x1, URZ ;  /* 0x0000000105057890 */ /* 0x000fe2000fffe0ff */
[----:B------:R-:W-:Y:S05]  /*0e30*/  BRA `(.L_x_17) ;  /* 0xfffffff800dc7947 */ /* 0x000fea000383ffff */
.L_x_12:
[----:B-1----:R-:W-:-:S09]  /*0e40*/  UISETP.NE.AND UP0, UPT, UR5, URZ, UPT ;  /* 0x000000ff0500728c */ /* 0x002fd2000bf05270 */
[----:B------:R-:W-:Y:S05]  /*0e50*/  BRA.U UP0, `(.L_x_13) ;  /* 0x00000025004c7547 */ /* 0x000fea000b800000 */
[----:B------:R-:W1:Y:S01]  /*0e60*/  S2UR UR4, SR_CTAID.X ;  /* 0x00000000000479c3 */ /* 0x000e620000002500 */
[----:B------:R-:W-:Y:S02]  /*0e70*/  UMOV UR8, 0x400 ;  /* 0x0000040000087882 */ /* 0x000fe40000000000 */
[----:B------:R-:W-:-:S04]  /*0e80*/  ULEA UR8, UR5, UR8, 0x18 ;  /* 0x0000000805087291 */ /* 0x000fc8000f8ec0ff */
[----:B------:R-:W-:Y:S02]  /*0e90*/  UIADD3 UR5, UPT, UPT, UR8, 0x14000, URZ ;  /* 0x0001400008057890 */ /* 0x000fe4000fffe0ff */
[----:B------:R-:W-:Y:S02]  /*0ea0*/  UIADD3 UR6, UPT, UPT, UR8, 0x4000, URZ ;  /* 0x0000400008067890 */ /* 0x000fe4000fffe0ff */
[----:B------:R-:W-:Y:S02]  /*0eb0*/  USHF.R.U32.HI UR5, URZ, 0x4, UR5 ;  /* 0x00000004ff057899 */ /* 0x000fe40008011605 */
[----:B------:R-:W-:Y:S02]  /*0ec0*/  USHF.R.U32.HI UR6, URZ, 0x4, UR6 ;  /* 0x00000004ff067899 */ /* 0x000fe40008011606 */
[----:B------:R-:W-:Y:S01]  /*0ed0*/  ULOP3.LUT UR5, UR5, 0x3fc0, URZ, 0xc0, !UPT ;  /* 0x00003fc005057892 */ /* 0x000fe2000f8ec0ff */
[----:B-1----:R-:W-:-:S13]  /*0ee0*/  ISETP.LE.U32.AND P0, PT, R22, UR4, PT ;  /* 0x0000000416007c0c */ /* 0x002fda000bf03070 */
[----:B------:R-:W-:Y:S05]  /*0ef0*/  @P0 EXIT ;  /* 0x000000000000094d */ /* 0x000fea0003800000 */
[----:B------:R-:W-:Y:S01]  /*0f00*/  ULOP3.LUT UR4, URZ, UR4, URZ, 0x33, !UPT ;  /* 0x00000004ff047292 */ /* 0x000fe2000f8e33ff */
[----:B------:R-:W-:Y:S01]  /*0f10*/  IMAD.U32 R8, RZ, RZ, UR5 ;  /* 0x00000005ff087e24 */ /* 0x000fe2000f8e00ff */
[----:B------:R-:W-:Y:S01]  /*0f20*/  ULOP3.LUT UR6, UR6, 0x3fc0, URZ, 0xc0, !UPT ;  /* 0x00003fc006067892 */ /* 0x000fe2000f8ec0ff */
[C---:B------:R-:W-:Y:S01]  /*0f30*/  ISETP.GE.U32.AND P0, PT, R21.reuse, 0x4, PT ;  /* 0x000000041500780c */ /* 0x040fe20003f06070 */
[----:B------:R-:W-:Y:S01]  /*0f40*/  IMAD.MOV.U32 R4, RZ, RZ, RZ ;  /* 0x000000ffff047224 */ /* 0x000fe200078e00ff */
[----:B------:R-:W-:Y:S01]  /*0f50*/  UMOV UR18, URZ ;  /* 0x000000ff00127c82 */ /* 0x000fe20008000000 */
[----:B------:R-:W-:Y:S01]  /*0f60*/  VIADD R3, R22, UR4 ;  /* 0x0000000416037c36 */ /* 0x000fe20008000000 */
[----:B------:R-:W-:Y:S01]  /*0f70*/  UMOV UR15, URZ ;  /* 0x000000ff000f7c82 */ /* 0x000fe20008000000 */
[C---:B------:R-:W-:Y:S01]  /*0f80*/  IMAD R8, R21.reuse, 0x700, R8 ;  /* 0x0000070015087824 */ /* 0x040fe200078e0208 */
[----:B------:R-:W-:Y:S01]  /*0f90*/  LEA R9, R21, UR6, 0xa ;  /* 0x0000000615097c11 */ /* 0x000fe2000f8e50ff */
[----:B------:R-:W-:Y:S01]  /*0fa0*/  IMAD.HI.U32 R3, R3, 0x75ded953, RZ ;  /* 0x75ded95303037827 */ /* 0x000fe200078e00ff */
[----:B------:R-:W-:Y:S01]  /*0fb0*/  UMOV UR6, 0x1c0 ;  /* 0x000001c000067882 */ /* 0x000fe20000000000 */
[----:B------:R-:W-:Y:S01]  /*0fc0*/  UMOV UR7, 0x1c4 ;  /* 0x000001c400077882 */ /* 0x000fe20000000000 */
[----:B------:R-:W-:Y:S01]  /*0fd0*/  SEL R9, R9, RZ, !P0 ;  /* 0x000000ff09097207 */ /* 0x000fe20004000000 */
[----:B------:R-:W-:Y:S01]  /*0fe0*/  UMOV UR4, 0x1c0 ;  /* 0x000001c000047882 */ /* 0x000fe20000000000 */
[----:B------:R-:W-:Y:S01]  /*0ff0*/  SEL R8, R8, RZ, !P0 ;  /* 0x000000ff08087207 */ /* 0x000fe20004000000 */
[----:B------:R-:W-:Y:S01]  /*1000*/  UMOV UR5, 0x1c4 ;  /* 0x000001c400057882 */ /* 0x000fe20000000000 */
[----:B------:R-:W-:-:S07]  /*1010*/  SHF.R.U32.HI R3, RZ, 0x6, R3 ;  /* 0x00000006ff037819 */ /* 0x000fce0000011603 */
.L_x_24:
[----:B------:R-:W-:Y:S01]  /*1020*/  USHF.R.U32.HI UR10, URZ, 0x1, UR18 ;  /* 0x00000001ff0a7899 */ /* 0x000fe20008011612 */
[----:B------:R-:W-:Y:S01]  /*1030*/  HFMA2 R7, -RZ, RZ, 0, 5.9604644775390625e-08 ;  /* 0x00000001ff077431 */ /* 0x000fe200000001ff */
[----:B------:R-:W-:Y:S02]  /*1040*/  USHF.L.U32 UR9, UR18, 0x3, URZ ;  /* 0x0000000312097899 */ /* 0x000fe400080006ff */
[----:B------:R-:W-:Y:S02]  /*1050*/  ULOP3.LUT UR10, UR10, 0x1, URZ, 0xc, !UPT ;  /* 0x000000010a0a7892 */ /* 0x000fe4000f8e0cff */
[----:B------:R-:W-:Y:S02]  /*1060*/  ULOP3.LUT UR9, UR9, 0x8, URZ, 0xc0, !UPT ;  /* 0x0000000809097892 */ /* 0x000fe4000f8ec0ff */
[----:B------:R-:W-:Y:S02]  /*1070*/  USHF.L.U32 UR10, UR10, 0x1f, URZ ;  /* 0x0000001f0a0a7899 */ /* 0x000fe400080006ff */
[----:B------:R-:W-:-:S02]  /*1080*/  ULOP3.LUT UR12, UR18, 0x1, URZ, 0xc0, !UPT ;  /* 0x00000001120c7892 */ /* 0x000fc4000f8ec0ff */
[----:B------:R-:W-:Y:S01]  /*1090*/  MOV R0, UR9 ;  /* 0x0000000900007c02 */ /* 0x000fe20008000f00 */
[----:B------:R-:W-:Y:S01]  /*10a0*/  UIADD3 UR9, UPT, UPT, UR8, UR9, URZ ;  /* 0x0000000908097290 */ /* 0x000fe2000fffe0ff */
[----:B------:R-:W-:Y:S01]  /*10b0*/  MOV R5, UR10 ;  /* 0x0000000a00057c02 */ /* 0x000fe20008000f00 */
[----:B------:R-:W-:Y:S02]  /*10c0*/  UIMAD UR12, UR12, 0xe0, URZ ;  /* 0x000000e00c0c78a4 */ /* 0x000fe4000f8e02ff */
[----:B------:R-:W-:Y:S01]  /*10d0*/  UIADD3 UR11, UPT, UPT, UR9, 0x31860, URZ ;  /* 0x00031860090b7890 */ /* 0x000fe2000fffe0ff */
[----:B------:R-:W1:Y:S02]  /*10e0*/  SYNCS.PHASECHK.TRANS64.TRYWAIT P0, [R0+UR8+0x31870], R5 ;  /* 0x03187005000075a7 */ /* 0x000e640008001108 */
[----:B-1----:R-:W-:Y:S09]  /*10f0*/  @!P0 BRA `(.L_x_18) ;  /* 0x0000004000308947 */ /* 0x002ff20003800000 */
.L_x_73:
[----:B------:R-:W-:Y:S01]  /*1100*/  NOP ;  /* 0x0000000000007918 */ /* 0x000fe20000000000 */
[----:B------:R-:W-:Y:S01]  /*1110*/  UMOV UR17, 0xe ;  /* 0x0000000e00117882 */ /* 0x000fe20000000000 */
[----:B------:R-:W-:-:S05]  /*1120*/  UMOV UR16, 0xfffffff0 ;  /* 0xfffffff000107882 */ /* 0x000fca0000000000 */
.L_x_23:
[----:B------:R-:W-:Y:S01]  /*1130*/  ULEA UR13, UR15, UR8, 0x3 ;  /* 0x000000080f0d7291 */ /* 0x000fe2000f8e18ff */
[----:B-1----:R-:W-:Y:S01]  /*1140*/  SHF.L.U32 R11, R4, 0x1f, RZ ;  /* 0x0000001f040b7819 */ /* 0x002fe200000006ff */
[----:B------:R-:W-:Y:S01]  /*1150*/  UIADD3 UR14, UPT, UPT, UR16, 0x10, URZ ;  /* 0x00000010100e7890 */ /* 0x000fe2000fffe0ff */
[----:B------:R-:W-:Y:S03]  /*1160*/  MOV R0, UR15 ;  /* 0x0000000f00007c02 */ /* 0x000fe60008000f00 */
[----:B------:R-:W-:Y:S03]  /*1170*/  ULOP3.LUT UP0, UR14, UR14, 0x2, URZ, 0xc0, !UPT ;  /* 0x000000020e0e7892 */ /* 0x000fe6000f80c0ff */
[----:B------:R-:W1:Y:S02]  /*1180*/  SYNCS.PHASECHK.TRANS64.TRYWAIT P0, [UR13+0x31840], R11 ;  /* 0x0318400bff0075a7 */ /* 0x000e64000800110d */
[----:B-12---:R-:W-:Y:S07]  /*1190*/  @!P0 BRA `(.L_x_19) ;  /* 0x0000004000288947 */ /* 0x006fee0003800000 */
.L_x_75:
[----:B------:R-:W-:Y:S01]  /*11a0*/  NOP ;  /* 0x0000000000007918 */ /* 0x000fe20000000000 */
[----:B------:R-:W-:Y:S05]  /*11b0*/  BRA.U UP0, `(.L_x_20) ;  /* 0x0000000100487547 */ /* 0x000fea000b800000 */
[----:B------:R-:W-:Y:S02]  /*11c0*/  ULEA UR19, UR15, UR8, 0x9 ;  /* 0x000000080f137291 */ /* 0x000fe4000f8e48ff */
[----:B------:R-:W-:Y:S02]  /*11d0*/  ULEA UR9, UR15, UR8, 0xa ;  /* 0x000000080f097291 */ /* 0x000fe4000f8e50ff */
[----:B------:R-:W-:Y:S02]  /*11e0*/  UIADD3 UR19, UPT, UPT, UR19, 0x30000, URZ ;  /* 0x0003000013137890 */ /* 0x000fe4000fffe0ff */
[----:B------:R-:W-:Y:S02]  /*11f0*/  UIADD3 UR10, UPT, UPT, UR9, 0x30800, URZ ;  /* 0x00030800090a7890 */ /* 0x000fe4000fffe0ff */
[----:B------:R-:W-:Y:S02]  /*1200*/  UIADD3 UR9, UPT, UPT, UR9, 0x30a00, URZ ;  /* 0x00030a0009097890 */ /* 0x000fe4000fffe0ff */
[----:B------:R-:W-:Y:S02]  /*1210*/  USHF.R.U32.HI UR19, URZ, 0x4, UR19 ;  /* 0x00000004ff137899 */ /* 0x000fe40008011613 */
[----:B------:R-:W-:Y:S02]  /*1220*/  USHF.R.U32.HI UR10, URZ, 0x4, UR10 ;  /* 0x00000004ff0a7899 */ /* 0x000fe4000801160a */
[----:B------:R-:W-:Y:S02]  /*1230*/  USHF.R.U32.HI UR9, URZ, 0x4, UR9 ;  /* 0x00000004ff097899 */ /* 0x000fe40008011609 */
[----:B------:R-:W-:Y:S02]  /*1240*/  ULOP3.LUT UR20, UR19, 0x3fe0, URZ, 0xc0, !UPT ;  /* 0x00003fe013147892 */ /* 0x000fe4000f8ec0ff */
[----:B------:R-:W-:Y:S02]  /*1250*/  ULOP3.LUT UR22, UR10, 0x3fc0, URZ, 0xc0, !UPT ;  /* 0x00003fc00a167892 */ /* 0x000fe4000f8ec0ff */
[----:B------:R-:W-:Y:S01]  /*1260*/  ULOP3.LUT UR24, UR9, 0x3fe0, URZ, 0xc0, !UPT ;  /* 0x00003fe009187892 */ /* 0x000fe2000f8ec0ff */
[----:B------:R-:W-:Y:S01]  /*1270*/  UMOV UR21, 0x4008 ;  /* 0x0000400800157882 */ /* 0x000fe20000000000 */
[----:B------:R-:W-:Y:S01]  /*1280*/  UMOV UR23, 0x4008 ;  /* 0x0000400800177882 */ /* 0x000fe20000000000 */
[----:B------:R-:W-:Y:S02]  /*1290*/  UMOV UR25, 0x4008 ;  /* 0x0000400800197882 */ /* 0x000fe40000000000 */
[----:B------:R2:W-:Y:S02]  /*12a0*/  UTCCP.T.S.4x32dp128bit tmem[0x1c0], gdesc[UR20] ;  /* 0x0001c014ff0079e7 */ /* 0x0005e40009100000 */
[----:B------:R2:W-:Y:S02]  /*12b0*/  UTCCP.T.S.4x32dp128bit tmem[0x1c4], gdesc[UR22] ;  /* 0x0001c416ff0079e7 */ /* 0x0005e40009100000 */
[----:B------:R2:W-:Y:S01]  /*12c0*/  UTCCP.T.S.4x32dp128bit tmem[0x1c8], gdesc[UR24] ;  /* 0x0001c818ff0079e7 */ /* 0x0005e20009100000 */
[----:B------:R-:W-:Y:S02]  /*12d0*/  NOP ;  /* 0x0000000000007918 */ /* 0x000fe40000000000 */
.L_x_20:
[----:B------:R-:W-:Y:S01]  /*12e0*/  UISETP.NE.AND UP0, UPT, UR15, 0x3, UPT ;  /* 0x000000030f00788c */ /* 0x000fe2000bf05270 */
[----:B------:R-:W-:Y:S01]  /*12f0*/  SHFL.IDX PT, R5, R8, R0, 0x1f ;  /* 0x00001f0008057589 */ /* 0x000fe200000e0000 */
[----:B------:R-:W-:Y:S01]  /*1300*/  UIADD3 UR10, UPT, UPT, UR15, 0x1, URZ ;  /* 0x000000010f0a7890 */ /* 0x000fe2000fffe0ff */
[----:B------:R-:W-:Y:S03]  /*1310*/  NOP ;  /* 0x0000000000007918 */ /* 0x000fe60000000000 */
[----:B------:R-:W-:Y:S03]  /*1320*/  USEL UR10, UR10, URZ, UP0 ;  /* 0x000000ff0a0a7287 */ /* 0x000fe60008000000 */
[----:B-1----:R-:W1:Y:S01]  /*1330*/  SHFL.IDX PT, R2, R9, R0, 0x1f ;  /* 0x00001f0009027589 */ /* 0x002e6200000e0000 */
[----:B------:R-:W-:Y:S02]  /*1340*/  USHF.L.U32 UR15, UR14, 0x4, URZ ;  /* 0x000000040e0f7899 */ /* 0x000fe400080006ff */
[----:B------:R-:W-:Y:S02]  /*1350*/  ULEA UR9, UR10, UR8, 0x3 ;  /* 0x000000080a097291 */ /* 0x000fe4000f8e18ff */
[----:B------:R-:W-:Y:S01]  /*1360*/  ULEA UR14, UR14, 0x8b8, 0xd ;  /* 0x000008b80e0e7891 */ /* 0x000fe2000f8e68ff */
[----:B------:R-:W-:Y:S01]  /*1370*/  ISETP.NE.AND P0, PT, RZ, UR10, PT ;  /* 0x0000000aff007c0c */ /* 0x000fe2000bf05270 */
[----:B------:R-:W-:Y:S01]  /*1380*/  UISETP.NE.AND UP0, UPT, UR16, -0x10, UPT ;  /* 0xfffffff01000788c */ /* 0x000fe2000bf05270 */
[----:B------:R-:W-:Y:S01]  /*1390*/  IMAD.U32 R10, RZ, RZ, UR10 ;  /* 0x0000000aff0a7e24 */ /* 0x000fe2000f8e00ff */
[----:B------:R-:W-:Y:S02]  /*13a0*/  UPRMT UR15, UR15, 0x5410, UR14 ;  /* 0x000054100f0f7896 */ /* 0x000fe4000800000e */
[----:B------:R-:W-:Y:S01]  /*13b0*/  UIADD3 UR13, UPT, UPT, UR13, 0x31820, URZ ;  /* 0x000318200d0d7890 */ /* 0x000fe2000fffe0ff */
[----:B------:R-:W-:Y:S01]  /*13c0*/  UMOV UR14, URZ ;  /* 0x000000ff000e7c82 */ /* 0x000fe20008000000 */
[----:B--2---:R-:W-:Y:S01]  /*13d0*/  UMOV UR23, 0x40004040 ;  /* 0x4000404000177882 */ /* 0x004fe20000000000 */
[----:B------:R-:W-:Y:S01]  /*13e0*/  UMOV UR21, 0x40004040 ;  /* 0x4000404000157882 */ /* 0x000fe20000000000 */
[----:B------:R-:W-:Y:S01]  /*13f0*/  UMOV UR27, 0x40004040 ;  /* 0x40004040001b7882 */ /* 0x000fe20000000000 */
[----:B------:R-:W-:Y:S01]  /*1400*/  UMOV UR25, 0x40004040 ;  /* 0x4000404000197882 */ /* 0x000fe20000000000 */
[----:B------:R-:W-:Y:S01]  /*1410*/  UMOV UR31, 0x40004040 ;  /* 0x40004040001f7882 */ /* 0x000fe20000000000 */
[----:B------:R-:W-:Y:S01]  /*1420*/  UMOV UR29, 0x40004040 ;  /* 0x40004040001d7882 */ /* 0x000fe20000000000 */
[----:B------:R-:W-:Y:S01]  /*1430*/  UMOV UR35, 0x40004040 ;  /* 0x4000404000237882 */ /* 0x000fe20000000000 */
[----:B------:R-:W-:Y:S01]  /*1440*/  UMOV UR33, 0x40004040 ;  /* 0x4000404000217882 */ /* 0x000fe20000000000 */
[----:B-1----:R-:W-:Y:S02]  /*1450*/  R2UR UR22, R2 ;  /* 0x00000000021672ca */ /* 0x002fe400000e0000 */
[----:B------:R-:W-:Y:S02]  /*1460*/  R2UR UR20, R5 ;  /* 0x00000000051472ca */ /* 0x000fe400000e0000 */
[----:B------:R-:W-:Y:S04]  /*1470*/  SEL R5, RZ, 0x1, P0 ;  /* 0x00000001ff057807 */ /* 0x000fe80000000000 */
[----:B------:R-:W-:Y:S05]  /*1480*/  LOP3.LUT R4, R4, R5, RZ, 0x3c, !PT ;  /* 0x0000000504047212 */ /* 0x000fea00078e3cff */
[----:B------:R-:W-:Y:S01]  /*1490*/  UIADD3 UR26, UPT, UPT, UR22, 0x2, URZ ;  /* 0x00000002161a7890 */ /* 0x000fe2000fffe0ff */
[----:B------:R-:W-:Y:S01]  /*14a0*/  IMAD.U32 R13, R4, -0x80000000, RZ ;  /* 0x80000000040d7824 */ /* 0x000fe200078e00ff */
[----:B------:R-:W-:Y:S01]  /*14b0*/  UIADD3 UR24, UPT, UPT, UR20, 0x2, URZ ;  /* 0x0000000214187890 */ /* 0x000fe2000fffe0ff */
[----:B------:R1:W-:Y:S01]  /*14c0*/  UTCQMMA gdesc[UR22], gdesc[UR20], tmem[UR12], tmem[UR14], idesc[UR15], tmem[UR6], UP0 ;  /* 0x00060e1416007dea */ /* 0x0003e2000800030c */
[----:B------:R-:W-:Y:S02]  /*14d0*/  UIADD3 UR30, UPT, UPT, UR22, 0x4, URZ ;  /* 0x00000004161e7890 */ /* 0x000fe4000fffe0ff */
[----:B------:R-:W-:Y:S02]  /*14e0*/  UIADD3 UR28, UPT, UPT, UR20, 0x4, URZ ;  /* 0x00000004141c7890 */ /* 0x000fe4000fffe0ff */
[----:B------:R-:W-:Y:S02]  /*14f0*/  UIADD3 UR34, UPT, UPT, UR22, 0x6, URZ ;  /* 0x0000000616227890 */ /* 0x000fe4000fffe0ff */
[----:B------:R-:W-:Y:S01]  /*1500*/  UIADD3 UR32, UPT, UPT, UR20, 0x6, URZ ;  /* 0x0000000614207890 */ /* 0x000fe2000fffe0ff */
[----:B------:R1:W-:Y:S04]  /*1510*/  UTCQMMA gdesc[UR26], gdesc[UR24], tmem[UR12], tmem[UR14], idesc[UR15], tmem[UR6], UPT ;  /* 0x00060e181a007dea */ /* 0x0003e8000b80030c */
[----:B------:R1:W-:Y:S04]  /*1520*/  UTCQMMA gdesc[UR30], gdesc[UR28], tmem[UR12], tmem[UR14], idesc[UR15], tmem[UR6], UPT ;  /* 0x00060e1c1e007dea */ /* 0x0003e8000b80030c */
[----:B------:R1:W-:Y:S01]  /*1530*/  UTCQMMA gdesc[UR34], gdesc[UR32], tmem[UR12], tmem[UR14], idesc[UR15], tmem[UR6], UPT ;  /* 0x00060e2022007dea */ /* 0x0003e2000b80030c */
[----:B------:R1:W-:Y:S01]  /*1540*/  UTCBAR [UR13], URZ ;  /* 0x000000ff0d0073e9 */ /* 0x0003e200080000ff */
[----:B------:R-:W2:Y:S02]  /*1550*/  SYNCS.PHASECHK.TRANS64.TRYWAIT P0, [UR9+0x31840], R13 ;  /* 0x0318400dff0075a7 */ /* 0x000ea40008001109 */
[----:B-12---:R-:W-:Y:S05]  /*1560*/  @!P0 BRA `(.L_x_21) ;  /* 0x0000003c00508947 */ /* 0x006fea0003800000 */
.L_x_77:
[----:B------:R-:W-:Y:S01]  /*1570*/  ELECT P0, URZ, PT ;  /* 0x0000000000ff782f */ /* 0x000fe20003800000 */
[----:B------:R-:W-:Y:S01]  /*1580*/  SHFL.IDX PT, R2, R9, R10, 0x1f ;  /* 0x00001f0a09027589 */ /* 0x000fe200000e0000 */
[----:B------:R-:W-:Y:S02]  /*1590*/  UIADD3 UR9, UPT, UPT, UR9, 0x31820, URZ ;  /* 0x0003182009097890 */ /* 0x000fe4000fffe0ff */
[----:B------:R-:W-:Y:S05]  /*15a0*/  UISETP.NE.AND UP0, UPT, UR16, -0x2, UPT ;  /* 0xfffffffe1000788c */ /* 0x000fea000bf05270 */
[----:B-1----:R-:W1:Y:S01]  /*15b0*/  SHFL.IDX PT, R0, R8, R10, 0x1f ;  /* 0x00001f0a08007589 */ /* 0x002e6200000e0000 */
[----:B------:R-:W-:Y:S01]  /*15c0*/  NOP ;  /* 0x0000000000007918 */ /* 0x000fe20000000000 */
[----:B------:R-:W-:Y:S02]  /*15d0*/  NOP ;  /* 0x0000000000007918 */ /* 0x000fe40000000000 */
[C---:B------:R-:W-:Y:S01]  /*15e0*/  @P0 IMAD.SHL.U32 R5, R7.reuse, 0x2000, RZ ;  /* 0x0000200007050824 */ /* 0x040fe200078e00ff */
[----:B------:R-:W-:Y:S01]  /*15f0*/  UMOV UR21, 0x40004040 ;  /* 0x4000404000157882 */ /* 0x000fe20000000000 */
[----:B------:R-:W-:Y:S01]  /*1600*/  @P0 IMAD.SHL.U32 R6, R7, 0x10, RZ ;  /* 0x0000001007060824 */ /* 0x000fe200078e00ff */
[----:B------:R-:W-:Y:S01]  /*1610*/  UMOV UR15, 0x40004040 ;  /* 0x40004040000f7882 */ /* 0x000fe20000000000 */
[----:B------:R-:W-:Y:S01]  /*1620*/  UMOV UR27, 0x40004040 ;  /* 0x40004040001b7882 */ /* 0x000fe20000000000 */
[----:B------:R-:W-:Y:S01]  /*1630*/  @P0 LOP3.LUT R5, R5, 0x6000, RZ, 0xc0, !PT ;  /* 0x0000600005050812 */ /* 0x000fe200078ec0ff */
[----:B------:R-:W-:Y:S01]  /*1640*/  UMOV UR25, 0x40004040 ;  /* 0x4000404000197882 */ /* 0x000fe20000000000 */
[----:B------:R-:W-:Y:S01]  /*1650*/  @P0 LOP3.LUT R6, R6, 0x30, RZ, 0xc0, !PT ;  /* 0x0000003006060812 */ /* 0x000fe200078ec0ff */
[----:B------:R-:W-:Y:S01]  /*1660*/  UMOV UR31, 0x40004040 ;  /* 0x40004040001f7882 */ /* 0x000fe20000000000 */
[----:B------:R-:W-:Y:S01]  /*1670*/  @P0 LOP3.LUT R5, R5, 0x8b8, RZ, 0xfc, !PT ;  /* 0x000008b805050812 */ /* 0x000fe200078efcff */
[----:B------:R-:W-:Y:S01]  /*1680*/  UMOV UR29, 0x40004040 ;  /* 0x40004040001d7882 */ /* 0x000fe20000000000 */
[----:B------:R-:W-:Y:S01]  /*1690*/  UMOV UR35, 0x40004040 ;  /* 0x4000404000237882 */ /* 0x000fe20000000000 */
[----:B------:R-:W-:Y:S01]  /*16a0*/  UMOV UR33, 0x40004040 ;  /* 0x4000404000217882 */ /* 0x000fe20000000000 */
[----:B------:R-:W-:Y:S02]  /*16b0*/  @P0 PRMT R5, R6, 0x5410, R5 ;  /* 0x0000541006050816 */ /* 0x000fe40000000005 */
[----:B-1----:R-:W-:Y:S01]  /*16c0*/  R2UR UR14, R0 ;  /* 0x00000000000e72ca */ /* 0x002fe200000e0000 */
[----:B------:R-:W-:Y:S01]  /*16d0*/  @P0 IMAD.MOV.U32 R10, RZ, RZ, RZ ;  /* 0x000000ffff0a0224 */ /* 0x000fe200078e00ff */
[----:B------:R-:W-:Y:S02]  /*16e0*/  @P0 R2UR UR13, R5 ;  /* 0x00000000050d02ca */ /* 0x000fe400000e0000 */
[----:B------:R-:W-:Y:S02]  /*16f0*/  R2UR UR20, R2 ;  /* 0x00000000021472ca */ /* 0x000fe400000e0000 */
[----:B------:R-:W-:Y:S07]  /*1700*/  @P0 R2UR UR22, R10 ;  /* 0x000000000a1602ca */ /* 0x000fee00000e0000 */
[----:B------:R-:W-:Y:S02]  /*1710*/  UIADD3 UR24, UPT, UPT, UR14, 0x2, URZ ;  /* 0x000000020e187890 */ /* 0x000fe4000fffe0ff */
[----:B------:R-:W-:Y:S01]  /*1720*/  UIADD3 UR28, UPT, UPT, UR14, 0x4, URZ ;  /* 0x000000040e1c7890 */ /* 0x000fe2000fffe0ff */
[----:B------:R-:W-:Y:S01]  /*1730*/  IMAD.U32 R11, RZ, RZ, UR13 ;  /* 0x0000000dff0b7e24 */ /* 0x000fe2000f8e00ff */
[----:B------:R-:W-:Y:S02]  /*1740*/  UIADD3 UR26, UPT, UPT, UR20, 0x2, URZ ;  /* 0x00000002141a7890 */ /* 0x000fe4000fffe0ff */
[----:B------:R-:W-:Y:S02]  /*1750*/  UIADD3 UR30, UPT, UPT, UR20, 0x4, URZ ;  /* 0x00000004141e7890 */ /* 0x000fe4000fffe0ff */
[----:B------:R-:W-:Y:S01]  /*1760*/  @P0 R2UR UR23, R11 ;  /* 0x000000000b1702ca */ /* 0x000fe200000e0000 */
[----:B------:R-:W-:Y:S02]  /*1770*/  UIADD3 UR34, UPT, UPT, UR20, 0x6, URZ ;  /* 0x0000000614227890 */ /* 0x000fe4000fffe0ff */
[----:B------:R-:W-:Y:S10]  /*1780*/  UIADD3 UR32, UPT, UPT, UR14, 0x6, URZ ;  /* 0x000000060e207890 */ /* 0x000ff4000fffe0ff */
[----:B------:R1:W-:Y:S01]  /*1790*/  UTCQMMA gdesc[UR20], gdesc[UR14], tmem[UR12], tmem[UR22], idesc[UR23], tmem[UR4], UPT ;  /* 0x0004160e14007dea */ /* 0x0003e2000b80030c */
[----:B------:R1:W-:Y:S01]  /*17a0*/  UTCQMMA gdesc[UR26], gdesc[UR24], tmem[UR12], tmem[UR22], idesc[UR23], tmem[UR4], UPT ;  /* 0x000416181a007dea */ /* 0x0003e2000b80030c */
[----:B------:R1:W-:Y:S01]  /*17b0*/  UTCQMMA gdesc[UR30], gdesc[UR28], tmem[UR12], tmem[UR22], idesc[UR23], tmem[UR4], UPT ;  /* 0x0004161c1e007dea */ /* 0x0003e2000b80030c */
[----:B------:R1:W-:Y:S01]  /*17c0*/  UTCQMMA gdesc[UR34], gdesc[UR32], tmem[UR12], tmem[UR22], idesc[UR23], tmem[UR4], UPT ;  /* 0x0004162022007dea */ /* 0x0003e2000b80030c */
[----:B------:R1:W-:Y:S01]  /*17d0*/  UTCBAR [UR9], URZ ;  /* 0x000000ff090073e9 */ /* 0x0003e200080000ff */
[----:B------:R-:W-:Y:S05]  /*17e0*/  BRA.U UP0, `(.L_x_22) ;  /* 0x0000000100087547 */ /* 0x000fea000b800000 */
[----:B------:R2:W-:Y:S01]  /*17f0*/  UTCBAR [UR11], URZ ;  /* 0x000000ff0b0073e9 */ /* 0x0005e200080000ff */
[----:B------:R-:W-:Y:S01]  /*1800*/  NOP ;  /* 0x0000000000007918 */ /* 0x000fe20000000000 */
.L_x_22:
[----:B------:R-:W-:Y:S01]  /*1810*/  UISETP.NE.AND UP0, UPT, UR10, 0x3, UPT ;  /* 0x000000030a00788c */ /* 0x000fe2000bf05270 */
[----:B------:R-:W-:Y:S01]  /*1820*/  VIADD R7, R7, 0x2 ;  /* 0x0000000207077836 */ /* 0x000fe20000000000 */
[----:B------:R-:W-:Y:S02]  /*1830*/  UIADD3 UR10, UPT, UPT, UR10, 0x1, URZ ;  /* 0x000000010a0a7890 */ /* 0x000fe4000fffe0ff */
[----:B------:R-:W-:Y:S02]  /*1840*/  UIADD3 UR17, UPT, UPT, UR17, -0x2, URZ ;  /* 0xfffffffe11117890 */ /* 0x000fe4000fffe0ff */
[----:B-1----:R-:W-:Y:S02]  /*1850*/  USEL UR15, UR10, URZ, UP0 ;  /* 0x000000ff0a0f7287 */ /* 0x002fe40008000000 */
[----:B------:R-:W-:Y:S02]  /*1860*/  UISETP.NE.AND UP0, UPT, UR17, -0x2, UPT ;  /* 0xfffffffe1100788c */ /* 0x000fe4000bf05270 */
[----:B------:R-:W-:Y:S02]  /*1870*/  UIADD3 UR16, UPT, UPT, UR16, 0x2, URZ ;  /* 0x0000000210107890 */ /* 0x000fe4000fffe0ff */
[----:B------:R-:W-:Y:S04]  /*1880*/  ISETP.NE.AND P0, PT, RZ, UR15, PT ;  /* 0x0000000fff007c0c */ /* 0x000fe8000bf05270 */
[----:B------:R-:W-:Y:S04]  /*1890*/  SEL R5, RZ, 0x1, P0 ;  /* 0x00000001ff057807 */ /* 0x000fe80000000000 */
[----:B------:R-:W-:Y:S01]  /*18a0*/  LOP3.LUT R4, R4, R5, RZ, 0x3c, !PT ;  /* 0x0000000504047212 */ /* 0x000fe200078e3cff */
[----:B------:R-:W-:Y:S06]  /*18b0*/  BRA.U UP0, `(.L_x_23) ;  /* 0xfffffff9001c7547 */ /* 0x000fec000b83ffff */
[----:B------:R-:W-:-:S13]  /*18c0*/  ISETP.NE.AND P0, PT, R3, UR18, PT ;  /* 0x0000001203007c0c */ /* 0x000fda000bf05270 */
[----:B--2---:R-:W-:Y:S05]  /*18d0*/  @!P0 EXIT ;  /* 0x000000000000894d */ /* 0x004fea0003800000 */
[----:B------:R-:W-:Y:S01]  /*18e0*/  UIADD3 UR18, UPT, UPT, UR18, 0x1, URZ ;  /* 0x0000000112127890 */ /* 0x000fe2000fffe0ff */
[----:B------:R-:W-:Y:S11]  /*18f0*/  BRA `(.L_x_24) ;  /* 0xfffffff400c87947 */ /* 0x000ff6000383ffff */
.L_x_11:
[----:B------:R-:W-:-:S13]  /*1900*/  ELECT P0, URZ, PT ;  /* 0x0000000000ff782f */ /* 0x000fda0003800000 */
[----:B------:R-:W-:Y:S05]  /*1910*/  @!P0 BRA `(.L_x_13) ;  /* 0x00000018009c8947 */ /* 0x000fea0003800000 */
[----:B------:R-:W1:Y:S02]  /*1920*/  S2UR UR4, SR_CTAID.X ;  /* 0x00000000000479c3 */ /* 0x000e640000002500 */
[----:B-1----:R-:W-:-:S13]  /*1930*/  ISETP.LE.U32.AND P0, PT, R22, UR4, PT ;  /* 0x0000000416007c0c */ /* 0x002fda000bf03070 */
[----:B------:R-:W-:Y:S05]  /*1940*/  @P0 EXIT ;  /* 0x000000000000094d */ /* 0x000fea0003800000 */
[----:B------:R-:W1:Y:S01]  /*1950*/  S2R R0, SR_CgaCtaId ;  /* 0x0000000000007919 */ /* 0x000e620000008800 */
[----:B------:R-:W-:Y:S01]  /*1960*/  IMAD.U32 R5, RZ, RZ, UR4 ;  /* 0x00000004ff057e24 */ /* 0x000fe2000f8e00ff */
[----:B------:R-:W2:Y:S04]  /*1970*/  LDC.64 R8, c[0x0][0x348] ;  /* 0x0000d200ff087b82 */ /* 0x000ea80000000a00 */
[----:B------:R-:W-:Y:S02]  /*1980*/  LOP3.LUT R3, RZ, R5, RZ, 0x33, !PT ;  /* 0x00000005ff037212 */ /* 0x000fe400078e33ff */
[----:B------:R-:W-:-:S03]  /*1990*/  PRMT R4, R5, 0x7610, R4 ;  /* 0x0000761005047816 */ /* 0x000fc60000000004 */
[----:B------:R-:W-:Y:S01]  /*19a0*/  IMAD.IADD R2, R22, 0x1, R3 ;  /* 0x0000000116027824 */ /* 0x000fe200078e0203 */
[----:B------:R-:W-:-:S03]  /*19b0*/  MOV R3, 0x400 ;  /* 0x0000040000037802 */ /* 0x000fc60000000f00 */
[----:B------:R-:W-:-:S05]  /*19c0*/  IMAD.HI.U32 R2, R2, 0x75ded953, RZ ;  /* 0x75ded95302027827 */ /* 0x000fca00078e00ff */
[----:B------:R-:W-:-:S05]  /*19d0*/  SHF.R.U32.HI R2, RZ, 0x6, R2 ;  /* 0x00000006ff027819 */ /* 0x000fca0000011602 */
[----:B------:R-:W-:Y:S01]  /*19e0*/  IMAD.MOV R2, RZ, RZ, -R2 ;  /* 0x000000ffff027224 */ /* 0x000fe200078e0a02 */
[----:B-1----:R-:W-:-:S07]  /*19f0*/  LEA R0, R0, R3, 0x18 ;  /* 0x0000000300007211 */ /* 0x002fce00078ec0ff */
.L_x_41:
[----:B------:R-:W-:Y:S01]  /*1a00*/  SHF.R.U32.HI R14, RZ, 0x5, R5 ;  /* 0x00000005ff0e7819 */ /* 0x000fe20000011605 */
[----:B------:R-:W-:Y:S05]  /*1a10*/  YIELD ;  /* 0x0000000000007946 */ /* 0x000fea0003800000 */
[----:B------:R-:W-:Y:S02]  /*1a20*/  LOP3.LUT R14, R14, 0x7fffff0, RZ, 0xc0, !PT ;  /* 0x07fffff00e0e7812 */ /* 0x000fe400078ec0ff */
[----:B------:R-:W-:Y:S02]  /*1a30*/  LOP3.LUT R38, R4, 0x1ff, RZ, 0xc0, !PT ;  /* 0x000001ff04267812 */ /* 0x000fe400078ec0ff */
[----:B------:R-:W-:-:S02]  /*1a40*/  VIADDMNMX.U32 R35, R31, -R14, 0x10, PT ;  /* 0x000000101f237446 */ /* 0x000fc4000380080e */
[----:B-1234-:R-:W-:Y:S02]  /*1a50*/  MOV R6, 0x1a70 ;  /* 0x00001a7000067802 */ /* 0x01efe40000000f00 */
[----:B--2---:R-:W-:Y:S05]  /*1a60*/  CALL.REL.NOINC `($__internal_3_$__cuda_sm20_div_u16) ;  /* 0x0000003c00e87944 */ /* 0x004fea0003c00000 */
[----:B------:R-:W-:Y:S01]  /*1a70*/  IMAD.MOV.U32 R3, RZ, RZ, -0x80000000 ;  /* 0x80000000ff037424 */ /* 0x000fe200078e00ff */
[----:B------:R-:W-:Y:S01]  /*1a80*/  PRMT R35, R35, 0x9910, RZ ;  /* 0x0000991023237816 */ /* 0x000fe200000000ff */
[----:B------:R-:W-:Y:S01]  /*1a90*/  VIADD R25, R0, 0x31800 ;  /* 0x0003180000197836 */ /* 0x000fe20000000000 */
[C---:B------:R-:W-:Y:S01]  /*1aa0*/  PRMT R6, R36.reuse, 0x9910, RZ ;  /* 0x0000991024067816 */ /* 0x040fe200000000ff */
[----:B------:R-:W1:Y:S01]  /*1ab0*/  SYNCS.PHASECHK.TRANS64.TRYWAIT P4, [R0+URZ+0x31820], R3 ;  /* 0x03182003000075a7 */ /* 0x000e6200080811ff */
[----:B------:R-:W-:Y:S01]  /*1ac0*/  LOP3.LUT R10, R36, 0xffff, RZ, 0xc0, !PT ;  /* 0x0000ffff240a7812 */ /* 0x000fe200078ec0ff */
[----:B------:R-:W-:Y:S01]  /*1ad0*/  VIADD R24, R0, 0x30000 ;  /* 0x0003000000187836 */ /* 0x000fe20000000000 */
[C---:B------:R-:W-:Y:S01]  /*1ae0*/  IADD3 R36, P3, PT, R8.reuse, 0x40, RZ ;  /* 0x0000004008247810 */ /* 0x040fe20007f7e0ff */
[----:B------:R-:W-:Y:S01]  /*1af0*/  IMAD R6, R35, R6, RZ ;  /* 0x0000000623067224 */ /* 0x000fe200078e02ff */
[C---:B------:R-:W-:Y:S01]  /*1b00*/  IADD3 R32, P1, PT, R8.reuse, 0x140, RZ ;  /* 0x0000014008207810 */ /* 0x040fe20007f3e0ff */
[----:B------:R-:W-:Y:S01]  /*1b10*/  IMAD.MOV.U32 R23, RZ, RZ, 0xb580 ;  /* 0x0000b580ff177424 */ /* 0x000fe200078e00ff */
[C---:B------:R-:W-:Y:S01]  /*1b20*/  IADD3 R34, P2, PT, R8.reuse, 0xc0, RZ ;  /* 0x000000c008227810 */ /* 0x040fe20007f5e0ff */
[----:B------:R-:W-:Y:S01]  /*1b30*/  IMAD.MOV R6, RZ, RZ, -R6 ;  /* 0x000000ffff067224 */ /* 0x000fe200078e0a06 */
[----:B------:R-:W-:Y:S01]  /*1b40*/  IADD3 R28, P0, PT, R8, 0x1c0, RZ ;  /* 0x000001c0081c7810 */ /* 0x000fe20007f1e0ff */
[--C-:B------:R-:W-:Y:S01]  /*1b50*/  IMAD.X R37, RZ, RZ, R9.reuse, P3 ;  /* 0x000000ffff257224 */ /* 0x100fe200018e0609 */
[----:B------:R-:W-:Y:S01]  /*1b60*/  IADD3 R22, PT, PT, R0, 0x30800, RZ ;  /* 0x0003080000167810 */ /* 0x000fe20007ffe0ff */
[----:B------:R-:W-:Y:S01]  /*1b70*/  IMAD R10, R10, 0xe0, RZ ;  /* 0x000000e00a0a7824 */ /* 0x000fe200078e02ff */
[----:B------:R-:W-:Y:S01]  /*1b80*/  PRMT R7, R6, 0x7710, RZ ;  /* 0x0000771006077816 */ /* 0x000fe200000000ff */
[----:B------:R-:W-:Y:S01]  /*1b90*/  VIADD R6, R0, 0x14000 ;  /* 0x0001400000067836 */ /* 0x000fe20000000000 */
[----:B------:R-:W-:Y:S01]  /*1ba0*/  IADD3.X R35, PT, PT, RZ, R9, RZ, P2, !PT ;  /* 0x00000009ff237210 */ /* 0x000fe200017fe4ff */
[----:B------:R-:W-:Y:S01]  /*1bb0*/  IMAD.X R33, RZ, RZ, R9, P1 ;  /* 0x000000ffff217224 */ /* 0x000fe200008e0609 */
[----:B------:R-:W-:-:S02]  /*1bc0*/  IADD3 R7, PT, PT, R38, R7, RZ ;  /* 0x0000000726077210 */ /* 0x000fc40007ffe0ff */
[----:B------:R-:W-:Y:S02]  /*1bd0*/  IADD3.X R29, PT, PT, RZ, R9, RZ, P0, !PT ;  /* 0x00000009ff1d7210 */ /* 0x000fe400007fe4ff */
[----:B------:R-:W-:Y:S02]  /*1be0*/  LOP3.LUT R11, R7, 0xffff, RZ, 0xc0, !PT ;  /* 0x0000ffff070b7812 */ /* 0x000fe400078ec0ff */
[----:B------:R-:W-:-:S03]  /*1bf0*/  IADD3 R7, PT, PT, R0, 0x4000, RZ ;  /* 0x0000400000077810 */ /* 0x000fc60007ffe0ff */
[----:B------:R-:W-:Y:S01]  /*1c00*/  IMAD.IADD R11, R14, 0x1, R11 ;  /* 0x000000010e0b7824 */ /* 0x000fe200078e020b */
[----:B-1----:R-:W-:Y:S06]  /*1c10*/  @!P4 BRA `(.L_x_25) ;  /* 0x0000003400c0c947 */ /* 0x002fec0003800000 */
.L_x_78:
[----:B------:R-:W-:Y:S01]  /*1c20*/  IMAD.SHL.U32 R11, R11, 0x80, RZ ;  /* 0x000000800b0b7824 */ /* 0x000fe200078e00ff */
[----:B------:R-:W-:Y:S01]  /*1c30*/  R2UR UR13, R25 ;  /* 0x00000000190d72ca */ /* 0x000fe200000e0000 */
[----:B------:R-:W-:Y:S01]  /*1c40*/  UMOV UR14, URZ ;  /* 0x000000ff000e7c82 */ /* 0x000fe20008000000 */
[----:B------:R-:W-:Y:S01]  /*1c50*/  R2UR UR28, R36 ;  /* 0x00000000241c72ca */ /* 0x000fe200000e0000 */
[----:B------:R-:W-:Y:S01]  /*1c60*/  UMOV UR20, 0x0 ;  /* 0x0000000000147882 */ /* 0x000fe20000000000 */
[----:B------:R-:W-:Y:S01]  /*1c70*/  R2UR UR29, R37 ;  /* 0x00000000251d72ca */ /* 0x000fe200000e0000 */
[----:B------:R-:W-:Y:S01]  /*1c80*/  UMOV UR21, 0x10000000 ;  /* 0x1000000000157882 */ /* 0x000fe20000000000 */
[----:B------:R-:W-:Y:S01]  /*1c90*/  R2UR UR12, R7 ;  /* 0x00000000070c72ca */ /* 0x000fe200000e0000 */
[----:B------:R-:W-:Y:S01]  /*1ca0*/  UMOV UR11, URZ ;  /* 0x000000ff000b7c82 */ /* 0x000fe20008000000 */
[----:B------:R-:W-:Y:S01]  /*1cb0*/  R2UR UR15, R11 ;  /* 0x000000000b0f72ca */ /* 0x000fe200000e0000 */
[----:B------:R-:W-:Y:S01]  /*1cc0*/  UMOV UR18, UR14 ;  /* 0x0000000e00127c82 */ /* 0x000fe20008000000 */
        /* <DEDUP_REMOVED lines=9> */
[----:B------:R-:W-:Y:S01]  /*1d60*/  VIADD R21, R0, 0x8000 ;  /* 0x0000800000157836 */ /* 0x000fe20000000000 */
[----:B------:R-:W-:Y:S01]  /*1d70*/  R2UR UR25, R33 ;  /* 0x00000000211972ca */ /* 0x000fe200000e0000 */
[----:B------:R2:W-:Y:S01]  /*1d80*/  UTMALDG.2D [UR12], [UR28], desc[UR20] ;  /* 0x0000140c1c0075b4 */ /* 0x0005e20008009000 */
[----:B------:R-:W-:Y:S01]  /*1d90*/  R2UR UR8, R24 ;  /* 0x00000000180872ca */ /* 0x000fe200000e0000 */
[----:B------:R-:W-:Y:S01]  /*1da0*/  UMOV UR10, UR15 ;  /* 0x0000000f000a7c82 */ /* 0x000fe20008000000 */
[----:B------:R-:W-:Y:S01]  /*1db0*/  R2UR UR22, R28 ;  /* 0x000000001c1672ca */ /* 0x000fe200000e0000 */
[----:B------:R-:W-:Y:S01]  /*1dc0*/  VIADD R20, R0, 0x31808 ;  /* 0x0003180800147836 */ /* 0x000fe20000000000 */
[----:B------:R-:W-:Y:S01]  /*1dd0*/  R2UR UR23, R29 ;  /* 0x000000001d1772ca */ /* 0x000fe200000e0000 */
[----:B------:R-:W-:Y:S01]  /*1de0*/  UMOV UR6, UR19 ;  /* 0x0000001300067c82 */ /* 0x000fe20008000000 */
[----:B------:R-:W-:Y:S01]  /*1df0*/  R2UR UR4, R22 ;  /* 0x00000000160472ca */ /* 0x000fe200000e0000 */
[----:B------:R2:W-:Y:S01]  /*1e00*/  UTMALDG.2D [UR16], [UR26], desc[UR20] ;  /* 0x000014101a0075b4 */ /* 0x0005e20008009000 */
[----:B------:R-:W-:-:S05]  /*1e10*/  VIADD R18, R0, 0x1b000 ;  /* 0x0001b00000127836 */ /* 0x000fca0000000000 */
[----:B------:R2:W-:Y:S06]  /*1e20*/  UTMALDG.2D [UR8], [UR24], desc[UR20] ;  /* 0x00001408180075b4 */ /* 0x0005ec0008009000 */
[----:B------:R2:W-:Y:S01]  /*1e30*/  UTMALDG.2D [UR4], [UR22], desc[UR20] ;  /* 0x00001404160075b4 */ /* 0x0005e20008009000 */
[----:B------:R2:W-:Y:S01]  /*1e40*/  SYNCS.ARRIVE.TRANS64 RZ, [R0+URZ+0x31800], R23 ;  /* 0x0318001700ff79a7 */ /* 0x0005e200080000ff */
[----:B------:R-:W3:Y:S02]  /*1e50*/  SYNCS.PHASECHK.TRANS64.TRYWAIT P0, [R0+URZ+0x31828], R3 ;  /* 0x03182803000075a7 */ /* 0x000ee400080011ff */
[----:B--23--:R-:W-:Y:S05]  /*1e60*/  @!P0 BRA `(.L_x_26) ;  /* 0x0000003400488947 */ /* 0x00cfea0003800000 */
.L_x_79:
[----:B------:R-:W-:Y:S01]  /*1e70*/  R2UR UR9, R20 ;  /* 0x00000000140972ca */ /* 0x000fe200000e0000 */
[----:B------:R-:W-:Y:S01]  /*1e80*/  IMAD.MOV.U32 R19, RZ, RZ, 0xb000 ;  /* 0x0000b000ff137424 */ /* 0x000fe200078e00ff */
[----:B------:R-:W-:Y:S01]  /*1e90*/  R2UR UR16, R36 ;  /* 0x00000000241072ca */ /* 0x000fe200000e0000 */
[----:B------:R-:W-:Y:S01]  /*1ea0*/  UMOV UR14, 0x0 ;  /* 0x00000000000e7882 */ /* 0x000fe20000000000 */
[----:B------:R-:W-:Y:S01]  /*1eb0*/  R2UR UR17, R37 ;  /* 0x00000000251172ca */ /* 0x000fe200000e0000 */
[----:B------:R-:W-:Y:S01]  /*1ec0*/  UMOV UR15, 0x10000000 ;  /* 0x10000000000f7882 */ /* 0x000fe20000000000 */
[----:B------:R-:W-:Y:S01]  /*1ed0*/  R2UR UR11, R11 ;  /* 0x000000000b0b72ca */ /* 0x000fe200000e0000 */
[----:B------:R-:W-:Y:S01]  /*1ee0*/  UMOV UR10, 0x80 ;  /* 0x00000080000a7882 */ /* 0x000fe20000000000 */
[----:B------:R-:W-:Y:S01]  /*1ef0*/  R2UR UR8, R21 ;  /* 0x00000000150872ca */ /* 0x000fe200000e0000 */
[----:B------:R-:W-:Y:S01]  /*1f00*/  UMOV UR6, 0x80 ;  /* 0x0000008000067882 */ /* 0x000fe20000000000 */
[----:B------:R-:W-:Y:S01]  /*1f10*/  R2UR UR12, R34 ;  /* 0x00000000220c72ca */ /* 0x000fe200000e0000 */
[----:B------:R-:W-:Y:S01]  /*1f20*/  VIADD R17, R0, 0xc000 ;  /* 0x0000c00000117836 */ /* 0x000fe20000000000 */
[----:B------:R-:W-:Y:S01]  /*1f30*/  R2UR UR13, R35 ;  /* 0x00000000230d72ca */ /* 0x000fe200000e0000 */
[----:B------:R-:W-:Y:S01]  /*1f40*/  UMOV UR5, UR9 ;  /* 0x0000000900057c82 */ /* 0x000fe20008000000 */
[----:B------:R-:W-:Y:S01]  /*1f50*/  R2UR UR7, R10 ;  /* 0x000000000a0772ca */ /* 0x000fe200000e0000 */
[----:B------:R-:W-:Y:S01]  /*1f60*/  VIADD R16, R0, 0x31810 ;  /* 0x0003181000107836 */ /* 0x000fe20000000000 */
[----:B------:R-:W-:Y:S01]  /*1f70*/  R2UR UR4, R18 ;  /* 0x00000000120472ca */ /* 0x000fe200000e0000 */
[----:B------:R-:W-:-:S04]  /*1f80*/  VIADD R15, R0, 0x22000 ;  /* 0x00022000000f7836 */ /* 0x000fc80000000000 */
[----:B------:R2:W-:Y:S08]  /*1f90*/  UTMALDG.2D [UR8], [UR16], desc[UR14] ;  /* 0x00000e08100075b4 */ /* 0x0005f00008009000 */
[----:B------:R2:W-:Y:S01]  /*1fa0*/  UTMALDG.2D [UR4], [UR12], desc[UR14] ;  /* 0x00000e040c0075b4 */ /* 0x0005e20008009000 */
[----:B------:R2:W-:Y:S01]  /*1fb0*/  SYNCS.ARRIVE.TRANS64 RZ, [R0+URZ+0x31808], R19 ;  /* 0x0318081300ff79a7 */ /* 0x0005e200080000ff */
[----:B------:R-:W3:Y:S02]  /*1fc0*/  SYNCS.PHASECHK.TRANS64.TRYWAIT P0, [R0+URZ+0x31830], R3 ;  /* 0x03183003000075a7 */ /* 0x000ee400080011ff */
[----:B--23--:R-:W-:Y:S05]  /*1fd0*/  @!P0 BRA `(.L_x_27) ;  /* 0x0000003400088947 */ /* 0x00cfea0003800000 */
.L_x_80:
        /* <DEDUP_REMOVED lines=11> */
[----:B-1----:R-:W-:Y:S01]  /*2090*/  VIADD R13, R0, 0x31818 ;  /* 0x00031818000d7836 */ /* 0x002fe20000000000 */
[----:B------:R-:W-:Y:S01]  /*20a0*/  R2UR UR13, R35 ;  /* 0x00000000230d72ca */ /* 0x000fe200000e0000 */
[----:B------:R-:W-:Y:S01]  /*20b0*/  UMOV UR5, UR9 ;  /* 0x0000000900057c82 */ /* 0x000fe20008000000 */
[----:B------:R-:W-:Y:S01]  /*20c0*/  R2UR UR7, R10 ;  /* 0x000000000a0772ca */ /* 0x000fe200000e0000 */
[----:B------:R-:W-:Y:S01]  /*20d0*/  VIADD R12, R0, 0x29000 ;  /* 0x00029000000c7836 */ /* 0x000fe20000000000 */
[----:B------:R-:W-:-:S05]  /*20e0*/  R2UR UR4, R15 ;  /* 0x000000000f0472ca */ /* 0x000fca00000e0000 */
[----:B------:R1:W-:Y:S08]  /*20f0*/  UTMALDG.2D [UR8], [UR16], desc[UR14] ;  /* 0x00000e08100075b4 */ /* 0x0003f00008009000 */
[----:B------:R1:W-:Y:S01]  /*2100*/  UTMALDG.2D [UR4], [UR12], desc[UR14] ;  /* 0x00000e040c0075b4 */ /* 0x0003e20008009000 */
[----:B------:R1:W-:Y:S01]  /*2110*/  SYNCS.ARRIVE.TRANS64 RZ, [R0+URZ+0x31810], R19 ;  /* 0x0318101300ff79a7 */ /* 0x0003e200080000ff */
[----:B------:R-:W2:Y:S02]  /*2120*/  SYNCS.PHASECHK.TRANS64.TRYWAIT P0, [R0+URZ+0x31838], R3 ;  /* 0x03183803000075a7 */ /* 0x000ea400080011ff */
[----:B-12---:R-:W-:Y:S05]  /*2130*/  @!P0 BRA `(.L_x_28) ;  /* 0x0000003000cc8947 */ /* 0x006fea0003800000 */
.L_x_81:
        /* <DEDUP_REMOVED lines=8> */
[----:B------:R-:W-:Y:S02]  /*21c0*/  R2UR UR8, R14 ;  /* 0x000000000e0872ca */ /* 0x000fe400000e0000 */
[----:B------:R-:W-:-:S02]  /*21d0*/  R2UR UR12, R34 ;  /* 0x00000000220c72ca */ /* 0x000fc400000e0000 */
[----:B------:R-:W-:Y:S01]  /*21e0*/  R2UR UR13, R35 ;  /* 0x00000000230d72ca */ /* 0x000fe200000e0000 */
[----:B------:R-:W-:Y:S01]  /*21f0*/  UMOV UR5, UR9 ;  /* 0x0000000900057c82 */ /* 0x000fe20008000000 */
[----:B------:R-:W-:Y:S02]  /*2200*/  R2UR UR7, R10 ;  /* 0x000000000a0772ca */ /* 0x000fe400000e0000 */
[----:B------:R-:W-:-:S05]  /*2210*/  R2UR UR4, R12 ;  /* 0x000000000c0472ca */ /* 0x000fca00000e0000 */
[----:B------:R2:W-:Y:S08]  /*2220*/  UTMALDG.2D [UR8], [UR16], desc[UR14] ;  /* 0x00000e08100075b4 */ /* 0x0005f00008009000 */
[----:B------:R2:W-:Y:S01]  /*2230*/  UTMALDG.2D [UR4], [UR12], desc[UR14] ;  /* 0x00000e040c0075b4 */ /* 0x0005e20008009000 */
[----:B------:R2:W-:Y:S01]  /*2240*/  SYNCS.ARRIVE.TRANS64 RZ, [R0+URZ+0x31818], R19 ;  /* 0x0318181300ff79a7 */ /* 0x0005e200080000ff */
[----:B------:R-:W3:Y:S02]  /*2250*/  SYNCS.PHASECHK.TRANS64.TRYWAIT P0, [R0+URZ+0x31820], RZ ;  /* 0x031820ff000075a7 */ /* 0x000ee400080011ff */
[----:B--23--:R-:W-:Y:S05]  /*2260*/  @!P0 BRA `(.L_x_29) ;  /* 0x00000030009c8947 */ /* 0x00cfea0003800000 */
.L_x_82:
        /* <DEDUP_REMOVED lines=13> */
[----:B------:R-:W-:Y:S01]  /*2340*/  UMOV UR13, UR17 ;  /* 0x00000011000d7c82 */ /* 0x000fe20008000000 */
[----:B------:R-:W-:Y:S01]  /*2350*/  R2UR UR12, R6 ;  /* 0x00000000060c72ca */ /* 0x000fe200000e0000 */
[----:B------:R-:W-:Y:S01]  /*2360*/  UMOV UR9, UR17 ;  /* 0x0000001100097c82 */ /* 0x000fe20008000000 */
[----:B------:R-:W-:Y:S01]  /*2370*/  R2UR UR15, R10 ;  /* 0x000000000a0f72ca */ /* 0x000fe200000e0000 */
[----:B------:R-:W-:Y:S01]  /*2380*/  UMOV UR5, UR17 ;  /* 0x0000001100057c82 */ /* 0x000fe20008000000 */
[----:B------:R-:W-:-:S02]  /*2390*/  R2UR UR22, R32 ;  /* 0x00000000201672ca */ /* 0x000fc400000e0000 */
[----:B------:R-:W-:Y:S01]  /*23a0*/  R2UR UR23, R33 ;  /* 0x00000000211772ca */ /* 0x000fe200000e0000 */
[----:B------:R3:W-:Y:S01]  /*23b0*/  UTMALDG.2D [UR16], [UR28], desc[UR24] ;  /* 0x000018101c0075b4 */ /* 0x0007e20008009000 */
[----:B------:R-:W-:Y:S01]  /*23c0*/  R2UR UR8, R24 ;  /* 0x00000000180872ca */ /* 0x000fe200000e0000 */
[----:B------:R-:W-:Y:S01]  /*23d0*/  UMOV UR10, UR19 ;  /* 0x00000013000a7c82 */ /* 0x000fe20008000000 */
[----:B------:R-:W-:Y:S02]  /*23e0*/  R2UR UR20, R28 ;  /* 0x000000001c1472ca */ /* 0x000fe400000e0000 */
[----:B------:R-:W-:Y:S02]  /*23f0*/  R2UR UR21, R29 ;  /* 0x000000001d1572ca */ /* 0x000fe400000e0000 */
[----:B------:R-:W-:Y:S01]  /*2400*/  R2UR UR4, R22 ;  /* 0x00000000160472ca */ /* 0x000fe200000e0000 */
[----:B------:R3:W-:Y:S01]  /*2410*/  UTMALDG.2D [UR12], [UR26], desc[UR24] ;  /* 0x0000180c1a0075b4 */ /* 0x0007e20008009000 */
[----:B------:R-:W-:-:S05]  /*2420*/  UMOV UR6, UR15 ;  /* 0x0000000f00067c82 */ /* 0x000fca0008000000 */
[----:B------:R3:W-:Y:S06]  /*2430*/  UTMALDG.2D [UR8], [UR22], desc[UR24] ;  /* 0x00001808160075b4 */ /* 0x0007ec0008009000 */
[----:B------:R3:W-:Y:S01]  /*2440*/  UTMALDG.2D [UR4], [UR20], desc[UR24] ;  /* 0x00001804140075b4 */ /* 0x0007e20008009000 */
[----:B------:R3:W-:Y:S01]  /*2450*/  SYNCS.ARRIVE.TRANS64 RZ, [R0+URZ+0x31800], R23 ;  /* 0x0318001700ff79a7 */ /* 0x0007e200080000ff */
[----:B------:R-:W4:Y:S02]  /*2460*/  SYNCS.PHASECHK.TRANS64.TRYWAIT P0, [R0+URZ+0x31828], RZ ;  /* 0x031828ff000075a7 */ /* 0x000f2400080011ff */
[----:B---34-:R-:W-:Y:S05]  /*2470*/  @!P0 BRA `(.L_x_30) ;  /* 0x00000030002c8947 */ /* 0x018fea0003800000 */
.L_x_83:
        /* <DEDUP_REMOVED lines=17> */
[----:B------:R-:W5:Y:S02]  /*2590*/  SYNCS.PHASECHK.TRANS64.TRYWAIT P0, [R0+URZ+0x31830], RZ ;  /* 0x031830ff000075a7 */ /* 0x000f6400080011ff */
[----:B----45:R-:W-:Y:S05]  /*25a0*/  @!P0 BRA `(.L_x_31) ;  /* 0x0000002c00f48947 */ /* 0x030fea0003800000 */
.L_x_84:
        /* <DEDUP_REMOVED lines=17> */
[----:B------:R-:W1:Y:S02]  /*26c0*/  SYNCS.PHASECHK.TRANS64.TRYWAIT P0, [R0+URZ+0x31838], RZ ;  /* 0x031838ff000075a7 */ /* 0x000e6400080011ff */
[----:B-1---5:R-:W-:Y:S05]  /*26d0*/  @!P0 BRA `(.L_x_32) ;  /* 0x0000002c00bc8947 */ /* 0x022fea0003800000 */
.L_x_85:
        /* <DEDUP_REMOVED lines=17> */
[----:B------:R-:W1:Y:S02]  /*27f0*/  SYNCS.PHASECHK.TRANS64.TRYWAIT P0, [R0+URZ+0x31820], R3 ;  /* 0x03182003000075a7 */ /* 0x000e6400080011ff */
[----:B-1---5:R-:W-:Y:S05]  /*2800*/  @!P0 BRA `(.L_x_33) ;  /* 0x0000002c00848947 */ /* 0x022fea0003800000 */
.L_x_86:
        /* <DEDUP_REMOVED lines=31> */
[----:B------:R-:W1:Y:S02]  /*2a00*/  SYNCS.PHASECHK.TRANS64.TRYWAIT P0, [R0+URZ+0x31828], R3 ;  /* 0x03182803000075a7 */ /* 0x000e6400080011ff */
[----:B-1---5:R-:W-:Y:S05]  /*2a10*/  @!P0 BRA `(.L_x_34) ;  /* 0x0000002c001c8947 */ /* 0x022fea0003800000 */
.L_x_87:
        /* <DEDUP_REMOVED lines=19> */
.L_x_88:
        /* <DEDUP_REMOVED lines=19> */
.L_x_89:
        /* <DEDUP_REMOVED lines=19> */
.L_x_90:
        /* <DEDUP_REMOVED lines=31> */
[----:B------:R-:W1:Y:S02]  /*2fa0*/  SYNCS.PHASECHK.TRANS64.TRYWAIT P0, [R0+URZ+0x31828], RZ ;  /* 0x031828ff000075a7 */ /* 0x000e6400080011ff */
[----:B-1---5:R-:W-:Y:S05]  /*2fb0*/  @!P0 BRA `(.L_x_38) ;  /* 0x00000028001c8947 */ /* 0x022fea0003800000 */
.L_x_91:
        /* <DEDUP_REMOVED lines=19> */
.L_x_92:
        /* <DEDUP_REMOVED lines=19> */
.L_x_93:
[----:B------:R-:W-:Y:S01]  /*3220*/  VIADD R2, R2, 0x1 ;  /* 0x0000000102027836 */ /* 0x000fe20000000000 */
        /* <DEDUP_REMOVED lines=13> */
[----:B------:R-:W-:Y:S02]  /*3300*/  R2UR UR7, R10 ;  /* 0x000000000a0772ca */ /* 0x000fe400000e0000 */
[----:B------:R-:W-:-:S03]  /*3310*/  ISETP.NE.AND P0, PT, R2, 0x1, PT ;  /* 0x000000010200780c */ /* 0x000fc60003f05270 */
[----:B------:R5:W-:Y:S08]  /*3320*/  UTMALDG.2D [UR8], [UR16], desc[UR14] ;  /* 0x00000e08100075b4 */ /* 0x000bf00008009000 */
[----:B------:R5:W-:Y:S01]  /*3330*/  UTMALDG.2D [UR4], [UR12], desc[UR14] ;  /* 0x00000e040c0075b4 */ /* 0x000be20008009000 */
[----:B------:R5:W-:Y:S02]  /*3340*/  SYNCS.ARRIVE.TRANS64 RZ, [R0+URZ+0x31818], R19 ;  /* 0x0318181300ff79a7 */ /* 0x000be400080000ff */
[----:B-----5:R-:W-:Y:S05]  /*3350*/  @!P0 EXIT ;  /* 0x000000000000894d */ /* 0x020fea0003800000 */
[----:B------:R-:W-:Y:S02]  /*3360*/  IADD3 R4, PT, PT, R4, 0x8b, RZ ;  /* 0x0000008b04047810 */ /* 0x000fe40007ffe0ff */
[----:B------:R-:W-:Y:S01]  /*3370*/  IADD3 R5, PT, PT, R5, 0x8b, RZ ;  /* 0x0000008b05057810 */ /* 0x000fe20007ffe0ff */
[----:B------:R-:W-:Y:S06]  /*3380*/  BRA `(.L_x_41) ;  /* 0xffffffe4009c7947 */ /* 0x000fec000383ffff */
.L_x_13:
[----:B------:R-:W-:-:S04]  /*3390*/  LOP3.LUT R0, R3, 0xfffffffc, RZ, 0xc0, !PT ;  /* 0xfffffffc03007812 */ /* 0x000fc800078ec0ff */
[----:B------:R-:W-:-:S13]  /*33a0*/  ISETP.NE.AND P0, PT, R0, 0x4, PT ;  /* 0x000000040000780c */ /* 0x000fda0003f05270 */
[----:B-1----:R-:W-:Y:S05]  /*33b0*/  @P0 EXIT ;  /* 0x000000000000094d */ /* 0x002fea0003800000 */
[----:B------:R-:W1:Y:S01]  /*33c0*/  S2R R0, SR_CgaCtaId ;  /* 0x0000000000007919 */ /* 0x000e620000008800 */
[----:B------:R-:W-:-:S04]  /*33d0*/  MOV R5, 0x400 ;  /* 0x0000040000057802 */ /* 0x000fc80000000f00 */
[----:B-1----:R-:W-:-:S05]  /*33e0*/  LEA R0, R0, R5, 0x18 ;  /* 0x0000000500007211 */ /* 0x002fca00078ec0ff */
[----:B------:R-:W1:Y:S02]  /*33f0*/  LDS R2, [R0+0x31880] ;  /* 0x0318800000027984 */ /* 0x000e640000000800 */
[----:B-1----:R-:W-:-:S13]  /*3400*/  ISETP.NE.AND P0, PT, R2, RZ, PT ;  /* 0x000000ff0200720c */ /* 0x002fda0003f05270 */
[----:B------:R-:W-:Y:S05]  /*3410*/  @!P0 BRA `(.L_x_42) ;  /* 0x0000000000048947 */ /* 0x000fea0003800000 */
[----:B------:R-:W-:Y:S05]  /*3420*/  BPT.TRAP 0x1 ;  /* 0x000000040000795c */ /* 0x000fea0000300000 */
.L_x_42:
[----:B------:R-:W1:Y:S01]  /*3430*/  S2UR UR4, SR_CTAID.X ;  /* 0x00000000000479c3 */ /* 0x000e620000002500 */
[----:B------:R-:W-:Y:S02]  /*3440*/  IADD3 R3, PT, PT, R3, -0x4, RZ ;  /* 0xfffffffc03037810 */ /* 0x000fe40007ffe0ff */
[----:B-1----:R-:W-:-:S13]  /*3450*/  ISETP.LE.U32.AND P0, PT, R22, UR4, PT ;  /* 0x0000000416007c0c */ /* 0x002fda000bf03070 */
[----:B------:R-:W-:Y:S05]  /*3460*/  @P0 BRA `(.L_x_43) ;  /* 0x0000001800b80947 */ /* 0x000fea0003800000 */
[----:B------:R-:W-:Y:S01]  /*3470*/  IMAD.U32 R29, RZ, RZ, UR4 ;  /* 0x00000004ff1d7e24 */ /* 0x000fe2000f8e00ff */
[----:B------:R-:W-:Y:S01]  /*3480*/  MOV R20, 0xffffffff ;  /* 0xffffffff00147802 */ /* 0x000fe20000000f00 */
[----:B------:R-:W-:Y:S02]  /*3490*/  IMAD.SHL.U32 R2, R21, 0x4, RZ ;  /* 0x0000000415027824 */ /* 0x000fe400078e00ff */
[----:B------:R-:W-:Y:S01]  /*34a0*/  IMAD.SHL.U32 R30, R3, 0x800, RZ ;  /* 0x00000800031e7824 */ /* 0x000fe200078e00ff */
[----:B------:R-:W-:Y:S01]  /*34b0*/  LOP3.LUT R5, RZ, R29, RZ, 0x33, !PT ;  /* 0x0000001dff057212 */ /* 0x000fe200078e33ff */
[C---:B------:R-:W-:Y:S01]  /*34c0*/  VIADD R26, R2.reuse, 0x1 ;  /* 0x00000001021a7836 */ /* 0x040fe20000000000 */
[----:B------:R-:W-:Y:S01]  /*34d0*/  SHF.R.U32.HI R28, RZ, 0x3, R2 ;  /* 0x00000003ff1c7819 */ /* 0x000fe20000011602 */
[C---:B------:R-:W-:Y:S01]  /*34e0*/  VIADD R4, R2.reuse, 0x2 ;  /* 0x0000000202047836 */ /* 0x040fe20000000000 */
[----:B------:R-:W-:Y:S01]  /*34f0*/  IADD3 R24, PT, PT, R2, 0x3, RZ ;  /* 0x0000000302187810 */ /* 0x000fe20007ffe0ff */
[----:B------:R-:W-:Y:S01]  /*3500*/  IMAD.IADD R22, R22, 0x1, R5 ;  /* 0x0000000116167824 */ /* 0x000fe200078e0205 */
[----:B------:R-:W-:Y:S01]  /*3510*/  LOP3.LUT R5, R28, 0x3, RZ, 0xc0, !PT ;  /* 0x000000031c057812 */ /* 0x000fe200078ec0ff */
[----:B------:R-:W-:Y:S01]  /*3520*/  IMAD.MOV.U32 R21, RZ, RZ, RZ ;  /* 0x000000ffff157224 */ /* 0x000fe200078e00ff */
[----:B------:R-:W-:Y:S01]  /*3530*/  PRMT R23, R29, 0x7610, R23 ;  /* 0x000076101d177816 */ /* 0x000fe20000000017 */
[----:B------:R-:W-:Y:S01]  /*3540*/  IMAD.HI.U32 R22, R22, 0x75ded953, RZ ;  /* 0x75ded95316167827 */ /* 0x000fe200078e00ff */
[----:B------:R-:W-:-:S02]  /*3550*/  LOP3.LUT R26, R5, 0x5, R26, 0x78, !PT ;  /* 0x00000005051a7812 */ /* 0x000fc400078e781a */
[C---:B------:R-:W-:Y:S02]  /*3560*/  LOP3.LUT R25, R5.reuse, 0x6, R4, 0x78, !PT ;  /* 0x0000000605197812 */ /* 0x040fe400078e7804 */
[----:B------:R-:W-:Y:S02]  /*3570*/  SHF.R.U32.HI R22, RZ, 0x6, R22 ;  /* 0x00000006ff167819 */ /* 0x000fe40000011616 */
[C---:B------:R-:W-:Y:S02]  /*3580*/  LOP3.LUT R27, R5.reuse, 0x4, R2, 0xf8, !PT ;  /* 0x00000004051b7812 */ /* 0x040fe400078ef802 */
[----:B------:R-:W-:Y:S01]  /*3590*/  LOP3.LUT R24, R5, 0x7, R24, 0x78, !PT ;  /* 0x0000000705187812 */ /* 0x000fe200078e7818 */
[----:B------:R-:W-:-:S07]  /*35a0*/  IMAD.MOV R22, RZ, RZ, -R22 ;  /* 0x000000ffff167224 */ /* 0x000fce00078e0a16 */
.L_x_66:
[----:B------:R-:W-:Y:S01]  /*35b0*/  VIADD R20, R20, 0x1 ;  /* 0x0000000114147836 */ /* 0x000fe20000000000 */
[----:B------:R-:W-:Y:S05]  /*35c0*/  YIELD ;  /* 0x0000000000007946 */ /* 0x000fea0003800000 */
[----:B--2---:R-:W-:Y:S01]  /*35d0*/  IMAD.SHL.U32 R7, R20, 0x8, RZ ;  /* 0x0000000814077824 */ /* 0x004fe200078e00ff */
[----:B------:R-:W-:Y:S01]  /*35e0*/  SHF.R.U32.HI R5, RZ, 0x1, R20 ;  /* 0x00000001ff057819 */ /* 0x000fe20000011614 */
[----:B------:R-:W-:Y:S01]  /*35f0*/  VIADD R22, R22, 0x1 ;  /* 0x0000000116167836 */ /* 0x000fe20000000000 */
[----:B------:R-:W-:Y:S02]  /*3600*/  SHF.R.U32.HI R40, RZ, 0x5, R29 ;  /* 0x00000005ff287819 */ /* 0x000fe4000001161d */
[----:B------:R-:W-:-:S02]  /*3610*/  LOP3.LUT R7, R7, 0x8, RZ, 0xc0, !PT ;  /* 0x0000000807077812 */ /* 0x000fc400078ec0ff */
[----:B------:R-:W-:Y:S02]  /*3620*/  LOP3.LUT R5, R5, 0x1, RZ, 0xc0, !PT ;  /* 0x0000000105057812 */ /* 0x000fe400078ec0ff */
[----:B------:R-:W-:Y:S01]  /*3630*/  ISETP.NE.AND P1, PT, R3, RZ, PT ;  /* 0x000000ff0300720c */ /* 0x000fe20003f25270 */
[----:B------:R-:W-:Y:S01]  /*3640*/  IMAD.IADD R2, R0, 0x1, R7 ;  /* 0x0000000100027824 */ /* 0x000fe200078e0207 */
[----:B------:R-:W-:Y:S01]  /*3650*/  ISETP.NE.AND P0, PT, R22, 0x1, PT ;  /* 0x000000011600780c */ /* 0x000fe20003f05270 */
[----:B------:R-:W-:Y:S01]  /*3660*/  IMAD.U32 R5, R5, -0x80000000, RZ ;  /* 0x8000000005057824 */ /* 0x000fe200078e00ff */
[----:B------:R-:W-:-:S03]  /*3670*/  LOP3.LUT R40, R40, 0x7fffff0, RZ, 0xc0, !PT ;  /* 0x07fffff028287812 */ /* 0x000fc600078ec0ff */
[----:B------:R-:W1:Y:S02]  /*3680*/  SYNCS.PHASECHK.TRANS64.TRYWAIT P2, [R2+URZ+0x31860], R5 ;  /* 0x03186005020075a7 */ /* 0x000e6400080411ff */
[----:B-1----:R-:W-:Y:S06]  /*3690*/  @!P2 BRA `(.L_x_44) ;  /* 0x0000002000a0a947 */ /* 0x002fec0003800000 */
.L_x_95:
[----:B------:R-:W-:Y:S01]  /*36a0*/  NOP ;  /* 0x0000000000007918 */ /* 0x000fe20000000000 */
[----:B------:R-:W-:Y:S02]  /*36b0*/  LOP3.LUT R38, R23, 0x1ff, RZ, 0xc0, !PT ;  /* 0x000001ff17267812 */ /* 0x000fe400078ec0ff */
[----:B------:R-:W-:Y:S02]  /*36c0*/  LOP3.LUT R4, R20, 0x1, RZ, 0xc0, !PT ;  /* 0x0000000114047812 */ /* 0x000fe400078ec0ff */
[----:B------:R-:W-:Y:S01]  /*36d0*/  VIADDMNMX.U32 R35, R31, -R40, 0x10, PT ;  /* 0x000000101f237446 */ /* 0x000fe20003800828 */
[----:B------:R-:W-:Y:S05]  /*36e0*/  @P1 BRA `(.L_x_45) ;  /* 0x0000000000041947 */ /* 0x000fea0003800000 */
[----:B------:R-:W-:-:S04]  /*36f0*/  DEPBAR.LE SB0, 0x1 ;  /* 0x000080400000791a */ /* 0x000fc80000000000 */
.L_x_45:
[----:B------:R-:W-:Y:S02]  /*3700*/  MOV R6, 0x3720 ;  /* 0x0000372000067802 */ /* 0x000fe40000000f00 */
[----:B-1----:R-:W-:Y:S05]  /*3710*/  CALL.REL.NOINC `($__internal_3_$__cuda_sm20_div_u16) ;  /* 0x0000002000bc7944 */ /* 0x002fea0003c00000 */
[----:B------:R-:W-:Y:S05]  /*3720*/  WARPSYNC.ALL ;  /* 0x0000000000007948 */ /* 0x000fea0003800000 */
[----:B------:R-:W-:Y:S01]  /*3730*/  NOP ;  /* 0x0000000000007918 */ /* 0x000fe20000000000 */
[----:B------:R-:W-:Y:S02]  /*3740*/  ISETP.NE.AND P1, PT, R3, RZ, PT ;  /* 0x000000ff0300720c */ /* 0x000fe40003f25270 */
[----:B------:R-:W-:Y:S01]  /*3750*/  R2UR UR7, R4 ;  /* 0x00000000040772ca */ /* 0x000fe200000e0000 */
[----:B------:R-:W-:Y:S01]  /*3760*/  BAR.SYNC.DEFER_BLOCKING 0x8, 0x80 ;  /* 0x0202000000007b1d */ /* 0x000fe20000010000 */
[----:B------:R-:W-:Y:S01]  /*3770*/  IMAD R37, R21, 0x2000, R30 ;  /* 0x0000200015257824 */ /* 0x000fe200078e021e */
[----:B------:R-:W-:-:S03]  /*3780*/  PRMT R39, R36, 0x9910, RZ ;  /* 0x0000991024277816 */ /* 0x000fc600000000ff */
[----:B------:R-:W-:-:S04]  /*3790*/  IMAD R37, R28, 0x80, R37 ;  /* 0x000000801c257824 */ /* 0x000fc800078e0225 */
[--C-:B------:R-:W-:Y:S02]  /*37a0*/  IMAD R33, R27, 0x10, R37.reuse ;  /* 0x000000101b217824 */ /* 0x100fe400078e0225 */
[----:B------:R-:W-:Y:S01]  /*37b0*/  IMAD R41, R26, 0x10, R37 ;  /* 0x000000101a297824 */ /* 0x000fe200078e0225 */
[----:B------:R-:W-:-:S03]  /*37c0*/  UIMAD UR7, UR7, 0xe0, URZ ;  /* 0x000000e0070778a4 */ /* 0x000fc6000f8e02ff */
[----:B------:R-:W-:-:S06]  /*37d0*/  IMAD.IADD R41, R0, 0x1, R41 ;  /* 0x0000000100297824 */ /* 0x000fcc00078e0229 */
[----:B------:R-:W1:Y:S01]  /*37e0*/  LDTM.x8 R12, tmem[UR7] ;  /* 0x00000007000c79ee */ /* 0x000e6200081c0000 */
[----:B------:R-:W-:Y:S01]  /*37f0*/  NOP ;  /* 0x0000000000007918 */ /* 0x000fe20000000000 */
[----:B-1----:R-:W1:Y:S01]  /*3800*/  LDTM.x8 R4, tmem[UR7+0x8] ;  /* 0x00000807000479ee */ /* 0x002e6200081c0000 */
[----:B------:R-:W-:Y:S02]  /*3810*/  F2FP.BF16.F32.PACK_AB R12, R13, R12 ;  /* 0x0000000c0d0c723e */ /* 0x000fe400000010ff */
[----:B------:R-:W-:Y:S02]  /*3820*/  F2FP.BF16.F32.PACK_AB R13, R15, R14 ;  /* 0x0000000e0f0d723e */ /* 0x000fe400000010ff */
[----:B------:R-:W-:Y:S01]  /*3830*/  F2FP.BF16.F32.PACK_AB R14, R17, R16 ;  /* 0x00000010110e723e */ /* 0x000fe200000010ff */
[----:B------:R-:W-:Y:S01]  /*3840*/  IMAD.IADD R16, R0, 0x1, R33 ;  /* 0x0000000100107824 */ /* 0x000fe200078e0221 */
[----:B------:R-:W-:Y:S02]  /*3850*/  F2FP.BF16.F32.PACK_AB R15, R19, R18 ;  /* 0x00000012130f723e */ /* 0x000fe400000010ff */
[----:B-1----:R-:W-:-:S02]  /*3860*/  F2FP.BF16.F32.PACK_AB R32, R5, R4 ;  /* 0x000000040520723e */ /* 0x002fc400000010ff */
[----:B------:R-:W-:Y:S01]  /*3870*/  PRMT R4, R35, 0x9910, RZ ;  /* 0x0000991023047816 */ /* 0x000fe200000000ff */
[----:B------:R1:W-:Y:S01]  /*3880*/  STS.128 [R16], R12 ;  /* 0x0000000c10007388 */ /* 0x0003e20000000c00 */
[----:B------:R-:W-:Y:S01]  /*3890*/  NOP ;  /* 0x0000000000007918 */ /* 0x000fe20000000000 */
[----:B------:R-:W-:Y:S02]  /*38a0*/  F2FP.BF16.F32.PACK_AB R33, R7, R6 ;  /* 0x000000060721723e */ /* 0x000fe400000010ff */
[----:B------:R-:W-:Y:S01]  /*38b0*/  F2FP.BF16.F32.PACK_AB R34, R9, R8 ;  /* 0x000000080922723e */ /* 0x000fe200000010ff */
[----:B------:R-:W-:Y:S01]  /*38c0*/  IMAD R39, R39, R4, RZ ;  /* 0x0000000427277224 */ /* 0x000fe200078e02ff */
[----:B------:R-:W-:-:S03]  /*38d0*/  F2FP.BF16.F32.PACK_AB R35, R11, R10 ;  /* 0x0000000a0b23723e */ /* 0x000fc600000010ff */
[----:B------:R-:W-:Y:S02]  /*38e0*/  IMAD.MOV R39, RZ, RZ, -R39 ;  /* 0x000000ffff277224 */ /* 0x000fe400078e0a27 */
[----:B------:R2:W-:Y:S03]  /*38f0*/  STS.128 [R41], R32 ;  /* 0x0000002029007388 */ /* 0x0005e60000000c00 */
[----:B------:R-:W-:-:S05]  /*3900*/  PRMT R39, R39, 0x7710, RZ ;  /* 0x0000771027277816 */ /* 0x000fca00000000ff */
[----:B------:R-:W-:-:S05]  /*3910*/  IMAD.IADD R39, R38, 0x1, R39 ;  /* 0x0000000126277824 */ /* 0x000fca00078e0227 */
[----:B------:R-:W-:-:S05]  /*3920*/  LOP3.LUT R39, R39, 0xffff, RZ, 0xc0, !PT ;  /* 0x0000ffff27277812 */ /* 0x000fca00078ec0ff */
[----:B------:R-:W-:Y:S01]  /*3930*/  IMAD.IADD R40, R40, 0x1, R39 ;  /* 0x0000000128287824 */ /* 0x000fe200078e0227 */
[----:B-1----:R-:W1:Y:S01]  /*3940*/  LDTM.x8 R12, tmem[UR7+0x10] ;  /* 0x00001007000c79ee */ /* 0x002e6200081c0000 */
[----:B------:R-:W-:Y:S01]  /*3950*/  NOP ;  /* 0x0000000000007918 */ /* 0x000fe20000000000 */
[----:B-1----:R-:W1:Y:S01]  /*3960*/  LDTM.x8 R4, tmem[UR7+0x18] ;  /* 0x00001807000479ee */ /* 0x002e6200081c0000 */
[----:B--2---:R-:W-:Y:S01]  /*3970*/  LOP3.LUT R32, R36, 0xffff, RZ, 0xc0, !PT ;  /* 0x0000ffff24207812 */ /* 0x004fe200078ec0ff */
[----:B------:R-:W-:-:S04]  /*3980*/  IMAD.SHL.U32 R33, R40, 0x80, RZ ;  /* 0x0000008028217824 */ /* 0x000fc800078e00ff */
[----:B------:R-:W-:Y:S01]  /*3990*/  IMAD R32, R32, 0xe0, RZ ;  /* 0x000000e020207824 */ /* 0x000fe200078e02ff */
[----:B------:R-:W-:Y:S02]  /*39a0*/  F2FP.BF16.F32.PACK_AB R12, R13, R12 ;  /* 0x0000000c0d0c723e */ /* 0x000fe400000010ff */
[----:B------:R-:W-:Y:S02]  /*39b0*/  F2FP.BF16.F32.PACK_AB R13, R15, R14 ;  /* 0x0000000e0f0d723e */ /* 0x000fe400000010ff */
[----:B------:R-:W-:Y:S01]  /*39c0*/  F2FP.BF16.F32.PACK_AB R14, R17, R16 ;  /* 0x00000010110e723e */ /* 0x000fe200000010ff */
[--C-:B------:R-:W-:Y:S01]  /*39d0*/  IMAD R17, R25, 0x10, R37.reuse ;  /* 0x0000001019117824 */ /* 0x100fe200078e0225 */
[----:B------:R-:W-:Y:S01]  /*39e0*/  F2FP.BF16.F32.PACK_AB R15, R19, R18 ;  /* 0x00000012130f723e */ /* 0x000fe200000010ff */
[----:B------:R-:W-:Y:S01]  /*39f0*/  IMAD R37, R24, 0x10, R37 ;  /* 0x0000001018257824 */ /* 0x000fe200078e0225 */
[----:B-1----:R-:W-:Y:S01]  /*3a00*/  F2FP.BF16.F32.PACK_AB R4, R5, R4 ;  /* 0x000000040504723e */ /* 0x002fe200000010ff */
[C---:B------:R-:W-:Y:S01]  /*3a10*/  IMAD.IADD R17, R0.reuse, 0x1, R17 ;  /* 0x0000000100117824 */ /* 0x040fe200078e0211 */
[----:B------:R-:W-:Y:S01]  /*3a20*/  F2FP.BF16.F32.PACK_AB R5, R7, R6 ;  /* 0x000000060705723e */ /* 0x000fe200000010ff */
[----:B------:R-:W-:Y:S01]  /*3a30*/  IMAD.IADD R37, R0, 0x1, R37 ;  /* 0x0000000100257824 */ /* 0x000fe200078e0225 */
[----:B------:R-:W-:-:S02]  /*3a40*/  F2FP.BF16.F32.PACK_AB R6, R9, R8 ;  /* 0x000000080906723e */ /* 0x000fc400000010ff */
[----:B------:R-:W-:Y:S01]  /*3a50*/  F2FP.BF16.F32.PACK_AB R7, R11, R10 ;  /* 0x0000000a0b07723e */ /* 0x000fe200000010ff */
[----:B------:R1:W-:Y:S01]  /*3a60*/  STS.128 [R17], R12 ;  /* 0x0000000c11007388 */ /* 0x0003e20000000c00 */
[----:B------:R-:W-:-:S03]  /*3a70*/  NOP ;  /* 0x0000000000007918 */ /* 0x000fc60000000000 */
[----:B------:R1:W-:Y:S01]  /*3a80*/  STS.128 [R37], R4 ;  /* 0x0000000425007388 */ /* 0x0003e20000000c00 */
[----:B------:R2:W-:Y:S06]  /*3a90*/  MEMBAR.ALL.CTA ;  /* 0x0000000000007992 */ /* 0x0005ec0000008000 */
[----:B--2---:R-:W2:Y:S02]  /*3aa0*/  FENCE.VIEW.ASYNC.S ;  /* 0x00000000000073c6 */ /* 0x004ea40000000000 */
[----:B--2---:R-:W-:Y:S06]  /*3ab0*/  BAR.SYNC.DEFER_BLOCKING 0x8, 0x80 ;  /* 0x0202000000007b1d */ /* 0x004fec0000010000 */
[----:B------:R-:W-:Y:S05]  /*3ac0*/  @P1 BRA `(.L_x_46) ;  /* 0x0000000000381947 */ /* 0x000fea0003800000 */
[----:B------:R-:W-:Y:S01]  /*3ad0*/  ELECT P2, URZ, PT ;  /* 0x0000000000ff782f */ /* 0x000fe20003840000 */
[----:B------:R-:W-:-:S12]  /*3ae0*/  BSSY.RECONVERGENT B0, `(.L_x_46) ;  /* 0x000000c000007945 */ /* 0x000fd80003800200 */
[----:B------:R-:W-:Y:S05]  /*3af0*/  @!P2 BRA `(.L_x_47) ;  /* 0x000000000028a947 */ /* 0x000fea0003800000 */
[----:B------:R-:W2:Y:S01]  /*3b00*/  LDCU.64 UR8, c[0x0][0x348] ;  /* 0x00006900ff0877ac */ /* 0x000ea20008000a00 */
[----:B------:R-:W-:Y:S02]  /*3b10*/  R2UR UR10, R21 ;  /* 0x00000000150a72ca */ /* 0x000fe400000e0000 */
[----:B------:R-:W-:Y:S02]  /*3b20*/  R2UR UR4, R0 ;  /* 0x00000000000472ca */ /* 0x000fe400000e0000 */
[----:B------:R-:W-:Y:S02]  /*3b30*/  R2UR UR5, R32 ;  /* 0x00000000200572ca */ /* 0x000fe400000e0000 */
[----:B------:R-:W-:-:S09]  /*3b40*/  R2UR UR6, R33 ;  /* 0x00000000210672ca */ /* 0x000fd200000e0000 */
[----:B------:R-:W-:Y:S02]  /*3b50*/  ULEA UR4, UR10, UR4, 0xd ;  /* 0x000000040a047291 */ /* 0x000fe4000f8e68ff */
[----:B--2---:R-:W-:-:S04]  /*3b60*/  UIADD3 UR8, UP0, UPT, UR8, 0x240, URZ ;  /* 0x0000024008087890 */ /* 0x004fc8000ff1e0ff */
[----:B------:R-:W-:-:S09]  /*3b70*/  UIADD3.X UR9, UPT, UPT, URZ, UR9, URZ, UP0, !UPT ;  /* 0x00000009ff097290 */ /* 0x000fd200087fe4ff */
[----:B------:R2:W-:Y:S02]  /*3b80*/  UTMASTG.2D [UR4], [UR8] ;  /* 0x00000004080073b5 */ /* 0x0005e40008008000 */
[----:B--2---:R0:W-:Y:S02]  /*3b90*/  UTMACMDFLUSH ;  /* 0x00000000000079b7 */ /* 0x0041e40000000000 */
.L_x_47:
[----:B------:R-:W-:Y:S05]  /*3ba0*/  BSYNC.RECONVERGENT B0 ;  /* 0x0000000000007941 */ /* 0x000fea0003800200 */
.L_x_46:
[----:B------:R-:W-:Y:S05]  /*3bb0*/  @P1 BRA `(.L_x_48) ;  /* 0x0000000000041947 */ /* 0x000fea0003800000 */
[----:B------:R-:W-:-:S04]  /*3bc0*/  DEPBAR.LE SB0, 0x1 ;  /* 0x000080400000791a */ /* 0x000fc80000000000 */
.L_x_48:
[----:B------:R-:W-:Y:S01]  /*3bd0*/  BAR.SYNC.DEFER_BLOCKING 0x8, 0x80 ;  /* 0x0202000000007b1d */ /* 0x000fe20000010000 */
[----:B------:R-:W-:-:S04]  /*3be0*/  LOP3.LUT R53, R21, 0x1, RZ, 0xc0, !PT ;  /* 0x0000000115357812 */ /* 0x000fc800078ec0ff */
[----:B------:R-:W-:Y:S01]  /*3bf0*/  LOP3.LUT R21, R53, 0x1, RZ, 0x3c, !PT ;  /* 0x0000000135157812 */ /* 0x000fe200078e3cff */
[----:B-1----:R-:W1:Y:S04]  /*3c00*/  LDTM.x8 R12, tmem[UR7+0x20] ;  /* 0x00002007000c79ee */ /* 0x002e6800081c0000 */
[C---:B------:R-:W-:Y:S02]  /*3c10*/  IMAD R35, R21.reuse, 0x2000, R30 ;  /* 0x0000200015237824 */ /* 0x040fe400078e021e */
[----:B------:R-:W-:Y:S02]  /*3c20*/  IMAD R50, R21, 0x2000, R0 ;  /* 0x0000200015327824 */ /* 0x000fe400078e0200 */
[----:B------:R-:W-:-:S04]  /*3c30*/  IMAD R34, R28, 0x80, R35 ;  /* 0x000000801c227824 */ /* 0x000fc800078e0223 */
[--C-:B------:R-:W-:Y:S02]  /*3c40*/  IMAD R37, R27, 0x10, R34.reuse ;  /* 0x000000101b257824 */ /* 0x100fe400078e0222 */
[--C-:B------:R-:W-:Y:S02]  /*3c50*/  IMAD R35, R26, 0x10, R34.reuse ;  /* 0x000000101a237824 */ /* 0x100fe400078e0222 */
[C---:B------:R-:W-:Y:S01]  /*3c60*/  IMAD.IADD R37, R0.reuse, 0x1, R37 ;  /* 0x0000000100257824 */ /* 0x040fe200078e0225 */
[----:B------:R-:W-:Y:S01]  /*3c70*/  NOP ;  /* 0x0000000000007918 */ /* 0x000fe20000000000 */
[----:B-1----:R-:W1:Y:S01]  /*3c80*/  LDTM.x8 R4, tmem[UR7+0x28] ;  /* 0x00002807000479ee */ /* 0x002e6200081c0000 */
[----:B------:R-:W-:Y:S02]  /*3c90*/  IMAD.IADD R35, R0, 0x1, R35 ;  /* 0x0000000100237824 */ /* 0x000fe400078e0223 */
[--C-:B------:R-:W-:Y:S02]  /*3ca0*/  IMAD R39, R25, 0x10, R34.reuse ;  /* 0x0000001019277824 */ /* 0x100fe400078e0222 */
[----:B------:R-:W-:Y:S01]  /*3cb0*/  IMAD R51, R24, 0x10, R34 ;  /* 0x0000001018337824 */ /* 0x000fe200078e0222 */
[----:B------:R-:W-:Y:S01]  /*3cc0*/  F2FP.BF16.F32.PACK_AB R44, R13, R12 ;  /* 0x0000000c0d2c723e */ /* 0x000fe200000010ff */
[C---:B------:R-:W-:Y:S01]  /*3cd0*/  IMAD.IADD R39, R0.reuse, 0x1, R39 ;  /* 0x0000000100277824 */ /* 0x040fe200078e0227 */
[----:B------:R-:W-:Y:S01]  /*3ce0*/  F2FP.BF16.F32.PACK_AB R45, R15, R14 ;  /* 0x0000000e0f2d723e */ /* 0x000fe200000010ff */
[----:B------:R-:W-:Y:S01]  /*3cf0*/  IMAD.IADD R51, R0, 0x1, R51 ;  /* 0x0000000100337824 */ /* 0x000fe200078e0233 */
[----:B------:R-:W-:-:S02]  /*3d00*/  F2FP.BF16.F32.PACK_AB R46, R17, R16 ;  /* 0x00000010112e723e */ /* 0x000fc400000010ff */
[----:B------:R-:W-:-:S05]  /*3d10*/  F2FP.BF16.F32.PACK_AB R47, R19, R18 ;  /* 0x00000012132f723e */ /* 0x000fca00000010ff */
[----:B------:R2:W-:Y:S01]  /*3d20*/  STS.128 [R37], R44 ;  /* 0x0000002c25007388 */ /* 0x0005e20000000c00 */
[----:B------:R-:W-:Y:S01]  /*3d30*/  NOP ;  /* 0x0000000000007918 */ /* 0x000fe20000000000 */
[----:B-1----:R-:W1:Y:S01]  /*3d40*/  LDTM.x8 R12, tmem[UR7+0x30] ;  /* 0x00003007000c79ee */ /* 0x002e6200081c0000 */
[----:B------:R-:W-:Y:S02]  /*3d50*/  F2FP.BF16.F32.PACK_AB R40, R5, R4 ;  /* 0x000000040528723e */ /* 0x000fe400000010ff */
[----:B------:R-:W-:Y:S02]  /*3d60*/  F2FP.BF16.F32.PACK_AB R41, R7, R6 ;  /* 0x000000060729723e */ /* 0x000fe400000010ff */
[----:B------:R-:W-:Y:S02]  /*3d70*/  F2FP.BF16.F32.PACK_AB R42, R9, R8 ;  /* 0x00000008092a723e */ /* 0x000fe400000010ff */
        /* <DEDUP_REMOVED lines=10> */
[----:B-1----:R-:W-:Y:S02]  /*3e20*/  F2FP.BF16.F32.PACK_AB R4, R5, R4 ;  /* 0x000000040504723e */ /* 0x002fe400000010ff */
[----:B------:R-:W-:Y:S02]  /*3e30*/  F2FP.BF16.F32.PACK_AB R5, R7, R6 ;  /* 0x000000060705723e */ /* 0x000fe400000010ff */
[----:B------:R-:W-:Y:S02]  /*3e40*/  F2FP.BF16.F32.PACK_AB R6, R9, R8 ;  /* 0x000000080906723e */ /* 0x000fe400000010ff */
[----:B------:R-:W-:-:S05]  /*3e50*/  F2FP.BF16.F32.PACK_AB R7, R11, R10 ;  /* 0x0000000a0b07723e */ /* 0x000fca00000010ff */
[----:B------:R2:W-:Y:S01]  /*3e60*/  STS.128 [R51], R4 ;  /* 0x0000000433007388 */ /* 0x0005e20000000c00 */
[----:B------:R1:W-:Y:S06]  /*3e70*/  MEMBAR.ALL.CTA ;  /* 0x0000000000007992 */ /* 0x0003ec0000008000 */
[----:B-1----:R-:W1:Y:S02]  /*3e80*/  FENCE.VIEW.ASYNC.S ;  /* 0x00000000000073c6 */ /* 0x002e640000000000 */
[----:B-1----:R-:W-:Y:S06]  /*3e90*/  BAR.SYNC.DEFER_BLOCKING 0x8, 0x80 ;  /* 0x0202000000007b1d */ /* 0x002fec0000010000 */
[----:B------:R-:W-:Y:S05]  /*3ea0*/  @P1 BRA `(.L_x_49) ;  /* 0x0000000000381947 */ /* 0x000fea0003800000 */
[----:B------:R-:W-:Y:S01]  /*3eb0*/  ELECT P2, URZ, PT ;  /* 0x0000000000ff782f */ /* 0x000fe20003840000 */
[----:B------:R-:W-:-:S12]  /*3ec0*/  BSSY.RECONVERGENT B0, `(.L_x_50) ;  /* 0x000000b000007945 */ /* 0x000fd80003800200 */
[----:B------:R-:W-:Y:S05]  /*3ed0*/  @!P2 BRA `(.L_x_51) ;  /* 0x000000000024a947 */ /* 0x000fea0003800000 */
[----:B------:R-:W1:Y:S01]  /*3ee0*/  LDCU.64 UR8, c[0x0][0x348] ;  /* 0x00006900ff0877ac */ /* 0x000e620008000a00 */
[----:B------:R-:W-:Y:S02]  /*3ef0*/  R2UR UR5, R32 ;  /* 0x00000000200572ca */ /* 0x000fe400000e0000 */
[----:B------:R-:W-:Y:S02]  /*3f00*/  R2UR UR4, R50 ;  /* 0x00000000320472ca */ /* 0x000fe400000e0000 */
[----:B------:R-:W-:-:S09]  /*3f10*/  R2UR UR6, R33 ;  /* 0x00000000210672ca */ /* 0x000fd200000e0000 */
[----:B------:R-:W-:Y:S02]  /*3f20*/  UIADD3 UR5, UPT, UPT, UR5, 0x20, URZ ;  /* 0x0000002005057890 */ /* 0x000fe4000fffe0ff */
[----:B-1----:R-:W-:-:S04]  /*3f30*/  UIADD3 UR8, UP0, UPT, UR8, 0x240, URZ ;  /* 0x0000024008087890 */ /* 0x002fc8000ff1e0ff */
[----:B------:R-:W-:-:S09]  /*3f40*/  UIADD3.X UR9, UPT, UPT, URZ, UR9, URZ, UP0, !UPT ;  /* 0x00000009ff097290 */ /* 0x000fd200087fe4ff */
[----:B------:R1:W-:Y:S02]  /*3f50*/  UTMASTG.2D [UR4], [UR8] ;  /* 0x00000004080073b5 */ /* 0x0003e40008008000 */
[----:B-1----:R0:W-:Y:S02]  /*3f60*/  UTMACMDFLUSH ;  /* 0x00000000000079b7 */ /* 0x0021e40000000000 */
.L_x_51:
[----:B------:R-:W-:Y:S05]  /*3f70*/  BSYNC.RECONVERGENT B0 ;  /* 0x0000000000007941 */ /* 0x000fea0003800200 */
.L_x_50:
[----:B------:R-:W-:-:S04]  /*3f80*/  DEPBAR.LE SB0, 0x1 ;  /* 0x000080400000791a */ /* 0x000fc80000000000 */
.L_x_49:
[----:B------:R-:W-:Y:S01]  /*3f90*/  BAR.SYNC.DEFER_BLOCKING 0x8, 0x80 ;  /* 0x0202000000007b1d */ /* 0x000fe20000010000 */
[C---:B--2---:R-:W-:Y:S02]  /*3fa0*/  IMAD R41, R53.reuse, 0x2000, R30 ;  /* 0x0000200035297824 */ /* 0x044fe400078e021e */
[----:B------:R-:W-:Y:S02]  /*3fb0*/  IMAD R48, R53, 0x2000, R0 ;  /* 0x0000200035307824 */ /* 0x000fe400078e0200 */
[----:B------:R-:W-:Y:S01]  /*3fc0*/  IMAD R38, R28, 0x80, R41 ;  /* 0x000000801c267824 */ /* 0x000fe200078e0229 */
[----:B------:R-:W1:Y:S03]  /*3fd0*/  LDTM.x8 R12, tmem[UR7+0x40] ;  /* 0x00004007000c79ee */ /* 0x000e6600081c0000 */
[----:B------:R-:W-:-:S04]  /*3fe0*/  IMAD R49, R24, 0x10, R38 ;  /* 0x0000001018317824 */ /* 0x000fc800078e0226 */
[C---:B------:R-:W-:Y:S01]  /*3ff0*/  IMAD.IADD R49, R0.reuse, 0x1, R49 ;  /* 0x0000000100317824 */ /* 0x040fe200078e0231 */
[----:B------:R-:W-:Y:S01]  /*4000*/  NOP ;  /* 0x0000000000007918 */ /* 0x000fe20000000000 */
[----:B-1----:R-:W1:Y:S01]  /*4010*/  LDTM.x8 R4, tmem[UR7+0x48] ;  /* 0x00004807000479ee */ /* 0x002e6200081c0000 */
[----:B------:R-:W-:Y:S01]  /*4020*/  F2FP.BF16.F32.PACK_AB R44, R13, R12 ;  /* 0x0000000c0d2c723e */ /* 0x000fe200000010ff */
[----:B------:R-:W-:Y:S01]  /*4030*/  IMAD R13, R27, 0x10, R38 ;  /* 0x000000101b0d7824 */ /* 0x000fe200078e0226 */
[----:B------:R-:W-:Y:S02]  /*4040*/  F2FP.BF16.F32.PACK_AB R45, R15, R14 ;  /* 0x0000000e0f2d723e */ /* 0x000fe400000010ff */
[----:B------:R-:W-:Y:S01]  /*4050*/  F2FP.BF16.F32.PACK_AB R46, R17, R16 ;  /* 0x00000010112e723e */ /* 0x000fe200000010ff */
[----:B------:R-:W-:Y:S01]  /*4060*/  IMAD.IADD R36, R0, 0x1, R13 ;  /* 0x0000000100247824 */ /* 0x000fe200078e020d */
[----:B------:R-:W-:-:S05]  /*4070*/  F2FP.BF16.F32.PACK_AB R47, R19, R18 ;  /* 0x00000012132f723e */ /* 0x000fca00000010ff */
[----:B------:R2:W-:Y:S01]  /*4080*/  STS.128 [R36], R44 ;  /* 0x0000002c24007388 */ /* 0x0005e20000000c00 */
        /* <DEDUP_REMOVED lines=11> */
[----:B------:R-:W-:Y:S02]  /*4140*/  F2FP.BF16.F32.PACK_AB R12, R13, R12 ;  /* 0x0000000c0d0c723e */ /* 0x000fe400000010ff */
[----:B------:R-:W-:Y:S02]  /*4150*/  F2FP.BF16.F32.PACK_AB R13, R15, R14 ;  /* 0x0000000e0f0d723e */ /* 0x000fe400000010ff */
[----:B------:R-:W-:Y:S01]  /*4160*/  F2FP.BF16.F32.PACK_AB R14, R17, R16 ;  /* 0x00000010110e723e */ /* 0x000fe200000010ff */
[----:B------:R-:W-:Y:S01]  /*4170*/  IMAD R17, R25, 0x10, R38 ;  /* 0x0000001019117824 */ /* 0x000fe200078e0226 */
[----:B------:R-:W-:-:S03]  /*4180*/  F2FP.BF16.F32.PACK_AB R15, R19, R18 ;  /* 0x00000012130f723e */ /* 0x000fc600000010ff */
[----:B------:R-:W-:-:S05]  /*4190*/  IMAD.IADD R38, R0, 0x1, R17 ;  /* 0x0000000100267824 */ /* 0x000fca00078e0211 */
        /* <DEDUP_REMOVED lines=23> */
.L_x_54:
[----:B------:R-:W-:Y:S05]  /*4310*/  BSYNC.RECONVERGENT B0 ;  /* 0x0000000000007941 */ /* 0x000fea0003800200 */
.L_x_53:
[----:B------:R-:W-:-:S04]  /*4320*/  DEPBAR.LE SB0, 0x1 ;  /* 0x000080400000791a */ /* 0x000fc80000000000 */
.L_x_52:
[----:B------:R-:W-:Y:S06]  /*4330*/  BAR.SYNC.DEFER_BLOCKING 0x8, 0x80 ;  /* 0x0202000000007b1d */ /* 0x000fec0000010000 */
[----:B--2---:R-:W1:Y:S01]  /*4340*/  LDTM.x8 R12, tmem[UR7+0x60] ;  /* 0x00006007000c79ee */ /* 0x004e6200081c0000 */
[----:B------:R-:W-:Y:S01]  /*4350*/  NOP ;  /* 0x0000000000007918 */ /* 0x000fe20000000000 */
[----:B-1----:R-:W1:Y:S01]  /*4360*/  LDTM.x8 R4, tmem[UR7+0x68] ;  /* 0x00006807000479ee */ /* 0x002e6200081c0000 */
[----:B------:R-:W-:Y:S02]  /*4370*/  F2FP.BF16.F32.PACK_AB R44, R13, R12 ;  /* 0x0000000c0d2c723e */ /* 0x000fe400000010ff */
[----:B------:R-:W-:-:S02]  /*4380*/  F2FP.BF16.F32.PACK_AB R45, R15, R14 ;  /* 0x0000000e0f2d723e */ /* 0x000fc400000010ff */
        /* <DEDUP_REMOVED lines=39> */
.L_x_57:
[----:B------:R-:W-:Y:S05]  /*4600*/  BSYNC.RECONVERGENT B0 ;  /* 0x0000000000007941 */ /* 0x000fea0003800200 */
.L_x_56:
[----:B------:R-:W-:-:S04]  /*4610*/  DEPBAR.LE SB0, 0x1 ;  /* 0x000080400000791a */ /* 0x000fc80000000000 */
.L_x_55:
        /* <DEDUP_REMOVED lines=45> */
.L_x_60:
[----:B------:R-:W-:Y:S05]  /*48f0*/  BSYNC.RECONVERGENT B0 ;  /* 0x0000000000007941 */ /* 0x000fea0003800200 */
.L_x_59:
[----:B------:R-:W-:-:S04]  /*4900*/  DEPBAR.LE SB0, 0x1 ;  /* 0x000080400000791a */ /* 0x000fc80000000000 */
.L_x_58:
        /* <DEDUP_REMOVED lines=45> */
.L_x_63:
[----:B------:R-:W-:Y:S05]  /*4be0*/  BSYNC.RECONVERGENT B0 ;  /* 0x0000000000007941 */ /* 0x000fea0003800200 */
.L_x_62:
[----:B------:R-:W-:-:S04]  /*4bf0*/  DEPBAR.LE SB0, 0x1 ;  /* 0x000080400000791a */ /* 0x000fc80000000000 */
.L_x_61:
[----:B------:R-:W-:Y:S01]  /*4c00*/  BAR.SYNC.DEFER_BLOCKING 0x8, 0x80 ;  /* 0x0202000000007b1d */ /* 0x000fe20000010000 */
[----:B------:R-:W-:-:S05]  /*4c10*/  VIADD R2, R2, 0x31870 ;  /* 0x0003187002027836 */ /* 0x000fca0000000000 */
[----:B------:R-:W-:Y:S01]  /*4c20*/  PRMT R2, RZ, 0x654, R2 ;  /* 0x00000654ff027816 */ /* 0x000fe20000000002 */
[----:B--2---:R-:W1:Y:S01]  /*4c30*/  LDTM.x8 R12, tmem[UR7+0xc0] ;  /* 0x0000c007000c79ee */ /* 0x004e6200081c0000 */
        /* <DEDUP_REMOVED lines=27> */
[----:B------:R-:W-:Y:S01]  /*4df0*/  NOP ;  /* 0x0000000000007918 */ /* 0x000fe20000000000 */
[----:B------:R2:W-:Y:S01]  /*4e00*/  SYNCS.ARRIVE.TRANS64.RED.A1T0 RZ, [R2+URZ], RZ ;  /* 0x000000ff02ff79a7 */ /* 0x0005e200081004ff */
        /* <DEDUP_REMOVED lines=16> */
.L_x_65:
[----:B------:R-:W-:Y:S05]  /*4f10*/  BSYNC.RECONVERGENT B0 ;  /* 0x0000000000007941 */ /* 0x000fea0003800200 */
.L_x_64:
[----:B------:R-:W-:Y:S02]  /*4f20*/  IADD3 R23, PT, PT, R23, 0x8b, RZ ;  /* 0x0000008b17177810 */ /* 0x000fe40007ffe0ff */
[----:B------:R-:W-:Y:S01]  /*4f30*/  IADD3 R29, PT, PT, R29, 0x8b, RZ ;  /* 0x0000008b1d1d7810 */ /* 0x000fe20007ffe0ff */
[----:B------:R-:W-:Y:S06]  /*4f40*/  @P0 BRA `(.L_x_66) ;  /* 0xffffffe400980947 */ /* 0x000fec000383ffff */
.L_x_43:
[----:B------:R-:W-:-:S13]  /*4f50*/  ISETP.NE.AND P0, PT, R3, 0x3, PT ;  /* 0x000000030300780c */ /* 0x000fda0003f05270 */
[----:B------:R-:W-:Y:S05]  /*4f60*/  @P0 EXIT ;  /* 0x000000000000094d */ /* 0x000fea0003800000 */
[----:B------:R-:W-:Y:S05]  /*4f70*/  WARPSYNC.ALL ;  /* 0x0000000000007948 */ /* 0x000fea0003800000 */
[----:B------:R-:W-:Y:S01]  /*4f80*/  NOP ;  /* 0x0000000000007918 */ /* 0x000fe20000000000 */
[----:B------:R-:W1:Y:S01]  /*4f90*/  S2UR UR5, SR_CgaCtaId ;  /* 0x00000000000579c3 */ /* 0x000e620000008800 */
[----:B------:R-:W-:Y:S02]  /*4fa0*/  UMOV UR4, 0x50 ;  /* 0x0000005000047882 */ /* 0x000fe40000000000 */
[----:B-1----:R-:W-:-:S09]  /*4fb0*/  ULEA UR5, UR5, UR4, 0x18 ;  /* 0x0000000405057291 */ /* 0x002fd2000f8ec0ff */
[----:B--2---:R-:W1:Y:S02]  /*4fc0*/  LDS R2, [UR5] ;  /* 0x00000005ff027984 */ /* 0x004e640008000800 */
[----:B-1----:R-:W-:-:S04]  /*4fd0*/  LOP3.LUT R0, R2, 0xffff, RZ, 0xc0, !PT ;  /* 0x0000ffff02007812 */ /* 0x002fc800078ec0ff */
[----:B------:R-:W-:-:S13]  /*4fe0*/  ISETP.NE.AND P0, PT, R0, 0xffff, PT ;  /* 0x0000ffff0000780c */ /* 0x000fda0003f05270 */
[----:B------:R-:W-:Y:S05]  /*4ff0*/  @P0 BRA `(.L_x_67) ;  /* 0x0000000000480947 */ /* 0x000fea0003800000 */
[----:B------:R-:W-:-:S04]  /*5000*/  SHF.R.U32.HI R0, RZ, 0x10, R2 ;  /* 0x00000010ff007819 */ /* 0x000fc80000011602 */
[----:B------:R-:W-:-:S04]  /*5010*/  LOP3.LUT R0, R0, 0x1, RZ, 0xc0, !PT ;  /* 0x0000000100007812 */ /* 0x000fc800078ec0ff */
[----:B------:R-:W-:-:S13]  /*5020*/  ISETP.NE.AND P0, PT, R0, 0x1, PT ;  /* 0x000000010000780c */ /* 0x000fda0003f05270 */
[----:B------:R-:W-:Y:S05]  /*5030*/  @P0 BRA `(.L_x_68) ;  /* 0x00000000002c0947 */ /* 0x000fea0003800000 */
[----:B------:R-:W1:Y:S01]  /*5040*/  S2R R0, SR_LANEID ;  /* 0x0000000000007919 */ /* 0x000e620000000000 */
[----:B------:R-:W-:Y:S01]  /*5050*/  IMAD.MOV.U32 R2, RZ, RZ, -0x20000 ;  /* 0xfffe0000ff027424 */ /* 0x000fe200078e00ff */
[----:B------:R-:W-:Y:S02]  /*5060*/  VOTEU.ANY UR6, UPT, PT ;  /* 0x0000000000067886 */ /* 0x000fe400038e0100 */
[----:B------:R-:W-:Y:S01]  /*5070*/  UFLO.U32 UR6, UR6 ;  /* 0x00000006000672bd */ /* 0x000fe200080e0000 */
[----:B------:R-:W2:Y:S05]  /*5080*/  REDUX UR4, R2 ;  /* 0x00000000020473c4 */ /* 0x000eaa0000000000 */
[----:B-1----:R-:W-:-:S02]  /*5090*/  ISETP.EQ.U32.AND P0, PT, R0, UR6, PT ;  /* 0x0000000600007c0c */ /* 0x002fc4000bf02070 */
[----:B--2---:R-:W-:Y:S01]  /*50a0*/  MOV R0, UR4 ;  /* 0x0000000400007c02 */ /* 0x004fe20008000f00 */
[----:B------:R-:W-:-:S05]  /*50b0*/  UMOV UR4, 0xfffe0000 ;  /* 0xfffe000000047882 */ /* 0x000fca0000000000 */
[----:B------:R1:W-:Y:S05]  /*50c0*/  UTCATOMSWS.AND URZ, UR4 ;  /* 0x0000000400ff79e3 */ /* 0x0003ea0008000000 */
[----:B------:R1:W-:Y:S01]  /*50d0*/  @P0 ATOMS.AND RZ, [UR5], R0 ;  /* 0x00000000ffff098c */ /* 0x0003e2000a800005 */
[----:B------:R-:W-:Y:S05]  /*50e0*/  BRA `(.L_x_69) ;  /* 0x0000000000147947 */ /* 0x000fea0003800000 */
.L_x_68:
[----:B------:R-:W-:Y:S02]  /*50f0*/  MOV R2, 0x5110 ;  /* 0x0000511000027802 */ /* 0x000fe40000000f00 */
[----:B------:R-:W-:Y:S05]  /*5100*/  CALL.REL.NOINC `($__internal_0_$__cuda_sm10x_tcgen05_guardrail_trap_col_being_dealloced_not_returned_by_alloc) ;  /* 0x00000008001c7944 */ /* 0x000fea0003c00000 */
[----:B------:R-:W-:Y:S05]  /*5110*/  BRA `(.L_x_69) ;  /* 0x0000000000087947 */ /* 0x000fea0003800000 */
.L_x_67:
[----:B------:R-:W-:Y:S02]  /*5120*/  MOV R2, 0x5140 ;  /* 0x0000514000027802 */ /* 0x000fe40000000f00 */
[----:B------:R-:W-:Y:S05]  /*5130*/  CALL.REL.NOINC `($__internal_2_$__cuda_sm10x_tcgen05_guardrail_trap_unallocated_columns_being_dealloced) ;  /* 0x0000000800287944 */ /* 0x000fea0003c00000 */
.L_x_69:
[----:B------:R-:W-:Y:S01]  /*5140*/  NOP ;  /* 0x0000000000007918 */ /* 0x000fe20000000000 */
[----:B-1----:R-:W-:Y:S05]  /*5150*/  EXIT ;  /* 0x000000000000794d */ /* 0x002fea0003800000 */
.L_x_14:
[----:B------:R-:W-:-:S07]  /*5160*/  MOV R4, R5 ;  /* 0x0000000500047202 */ /* 0x000fce0000000f00 */
.L_x_70:
[----:B-1----:R1:W2:Y:S02]  /*5170*/  SYNCS.PHASECHK.TRANS64.TRYWAIT P0, [R2+URZ+0x31800], R5 ;  /* 0x03180005020075a7 */ /* 0x0022a400080011ff */
[----:B--2---:R-:W-:Y:S05]  /*5180*/  @!P0 NANOSLEEP.SYNCS 0x989680 ;  /* 0x009896800000895d */ /* 0x004fea0003900000 */
[----:B------:R-:W2:Y:S02]  /*5190*/  @!P0 SYNCS.PHASECHK.TRANS64 P0, [R2+URZ+0x31800], R5 ;  /* 0x03180005020085a7 */ /* 0x000ea400080010ff */
[----:B--2---:R-:W-:Y:S05]  /*51a0*/  @!P0 BRA `(.L_x_70) ;  /* 0xfffffffc00f08947 */ /* 0x004fea000383ffff */
[----:B------:R-:W-:Y:S05]  /*51b0*/  BRA `(.L_x_71) ;  /* 0xffffffb800207947 */ /* 0x000fea000383ffff */
.L_x_18:
[----:B------:R-:W-:Y:S02]  /*51c0*/  MOV R10, UR10 ;  /* 0x0000000a000a7c02 */ /* 0x000fe40008000f00 */
[----:B------:R-:W-:Y:S02]  /*51d0*/  MOV R11, UR10 ;  /* 0x0000000a000b7c02 */ /* 0x000fe40008000f00 */
[----:B------:R-:W-:-:S07]  /*51e0*/  MOV R0, UR9 ;  /* 0x0000000900007c02 */ /* 0x000fce0008000f00 */
.L_x_72:
[----:B-1----:R1:W2:Y:S02]  /*51f0*/  SYNCS.PHASECHK.TRANS64.TRYWAIT P0, [R0+URZ+0x31870], R11 ;  /* 0x0318700b000075a7 */ /* 0x0022a400080011ff */
[----:B--2---:R-:W-:Y:S05]  /*5200*/  @!P0 NANOSLEEP.SYNCS 0x989680 ;  /* 0x009896800000895d */ /* 0x004fea0003900000 */
[----:B------:R-:W2:Y:S02]  /*5210*/  @!P0 SYNCS.PHASECHK.TRANS64 P0, [R0+URZ+0x31870], R11 ;  /* 0x0318700b000085a7 */ /* 0x000ea400080010ff */
[----:B--2---:R-:W-:Y:S05]  /*5220*/  @!P0 BRA `(.L_x_72) ;  /* 0xfffffffc00f08947 */ /* 0x004fea000383ffff */
[----:B------:R-:W-:Y:S05]  /*5230*/  BRA `(.L_x_73) ;  /* 0xffffffbc00b07947 */ /* 0x000fea000383ffff */
.L_x_19:
[----:B------:R-:W-:Y:S02]  /*5240*/  MOV R2, UR13 ;  /* 0x0000000d00027c02 */ /* 0x000fe40008000f00 */
[----:B------:R-:W-:Y:S07]  /*5250*/  MOV R10, R11 ;  /* 0x0000000b000a7202 */ /* 0x000fee0000000f00 */
.L_x_74:
[----:B-1----:R1:W2:Y:S02]  /*5260*/  SYNCS.PHASECHK.TRANS64.TRYWAIT P0, [R2+URZ+0x31840], R11 ;  /* 0x0318400b020075a7 */ /* 0x0022a400080011ff */
[----:B--2---:R-:W-:Y:S05]  /*5270*/  @!P0 NANOSLEEP.SYNCS 0x989680 ;  /* 0x009896800000895d */ /* 0x004fea0003900000 */
[----:B------:R-:W2:Y:S02]  /*5280*/  @!P0 SYNCS.PHASECHK.TRANS64 P0, [R2+URZ+0x31840], R11 ;  /* 0x0318400b020085a7 */ /* 0x000ea400080010ff */
[----:B--2---:R-:W-:Y:S05]  /*5290*/  @!P0 BRA `(.L_x_74) ;  /* 0xfffffffc00f08947 */ /* 0x004fea000383ffff */
[----:B------:R-:W-:Y:S05]  /*52a0*/  BRA `(.L_x_75) ;  /* 0xffffffbc00bc7947 */ /* 0x000fea000383ffff */
.L_x_21:
[----:B------:R-:W-:Y:S02]  /*52b0*/  MOV R0, UR9 ;  /* 0x0000000900007c02 */ /* 0x000fe40008000f00 */
[----:B------:R-:W-:Y:S07]  /*52c0*/  MOV R12, R13 ;  /* 0x0000000d000c7202 */ /* 0x000fee0000000f00 */
.L_x_76:
[----:B-1----:R1:W2:Y:S02]  /*52d0*/  SYNCS.PHASECHK.TRANS64.TRYWAIT P0, [R0+URZ+0x31840], R13 ;  /* 0x0318400d000075a7 */ /* 0x0022a400080011ff */
[----:B--2---:R-:W-:Y:S05]  /*52e0*/  @!P0 NANOSLEEP.SYNCS 0x989680 ;  /* 0x009896800000895d */ /* 0x004fea0003900000 */
[----:B------:R-:W2:Y:S02]  /*52f0*/  @!P0 SYNCS.PHASECHK.TRANS64 P0, [R0+URZ+0x31840], R13 ;  /* 0x0318400d000085a7 */ /* 0x000ea400080010ff */
[----:B--2---:R-:W-:Y:S05]  /*5300*/  @!P0 BRA `(.L_x_76) ;  /* 0xfffffffc00f08947 */ /* 0x004fea000383ffff */
[----:B------:R-:W-:Y:S05]  /*5310*/  BRA `(.L_x_77) ;  /* 0xffffffc000947947 */ /* 0x000fea000383ffff */
.L_x_25:
[----:B------:R-:W-:Y:S01]  /*5320*/  HFMA2 R12, -RZ, RZ, -0.0 , 0 ;  /* 0x80000000ff0c7431 */ /* 0x000fe200000001ff */
[----:B-1----:R-:W-:-:S04]  /*5330*/  MOV R13, 0x80000000 ;  /* 0x80000000000d7802 */ /* 0x002fc80000000f00 */
[----:B------:R1:W2:Y:S03]  /*5340*/  SYNCS.PHASECHK.TRANS64.TRYWAIT P0, [R0+URZ+0x31820], R13 ;  /* 0x0318200d000075a7 */ /* 0x0002a600080011ff */
[----:B--2---:R-:W-:Y:S05]  /*5350*/  @!P0 NANOSLEEP.SYNCS 0x989680 ;  /* 0x009896800000895d */ /* 0x004fea0003900000 */
[----:B------:R-:W2:Y:S02]  /*5360*/  @!P0 SYNCS.PHASECHK.TRANS64 P0, [R0+URZ+0x31820], R13 ;  /* 0x0318200d000085a7 */ /* 0x000ea400080010ff */
[----:B--2---:R-:W-:Y:S05]  /*5370*/  @!P0 BRA `(.L_x_25) ;  /* 0xfffffffc00e88947 */ /* 0x004fea000383ffff */
[----:B------:R-:W-:Y:S05]  /*5380*/  BRA `(.L_x_78) ;  /* 0xffffffc800247947 */ /* 0x000fea000383ffff */
.L_x_26:
[----:B------:R-:W-:Y:S01]  /*5390*/  HFMA2 R12, -RZ, RZ, -0.0 , 0 ;  /* 0x80000000ff0c7431 */ /* 0x000fe200000001ff */
[----:B-1----:R-:W-:-:S04]  /*53a0*/  MOV R13, 0x80000000 ;  /* 0x80000000000d7802 */ /* 0x002fc80000000f00 */
[----:B------:R1:W2:Y:S03]  /*53b0*/  SYNCS.PHASECHK.TRANS64.TRYWAIT P0, [R0+URZ+0x31828], R13 ;  /* 0x0318280d000075a7 */ /* 0x0002a600080011ff */
[----:B--2---:R-:W-:Y:S05]  /*53c0*/  @!P0 NANOSLEEP.SYNCS 0x989680 ;  /* 0x009896800000895d */ /* 0x004fea0003900000 */
[----:B------:R-:W2:Y:S02]  /*53d0*/  @!P0 SYNCS.PHASECHK.TRANS64 P0, [R0+URZ+0x31828], R13 ;  /* 0x0318280d000085a7 */ /* 0x000ea400080010ff */
[----:B--2---:R-:W-:Y:S05]  /*53e0*/  @!P0 BRA `(.L_x_26) ;  /* 0xfffffffc00e88947 */ /* 0x004fea000383ffff */
[----:B------:R-:W-:Y:S05]  /*53f0*/  BRA `(.L_x_79) ;  /* 0xffffffc8009c7947 */ /* 0x000fea000383ffff */
.L_x_27:
[----:B------:R-:W-:Y:S01]  /*5400*/  HFMA2 R12, -RZ, RZ, -0.0 , 0 ;  /* 0x80000000ff0c7431 */ /* 0x000fe200000001ff */
[----:B-1----:R-:W-:-:S04]  /*5410*/  MOV R13, 0x80000000 ;  /* 0x80000000000d7802 */ /* 0x002fc80000000f00 */
[----:B------:R1:W2:Y:S03]  /*5420*/  SYNCS.PHASECHK.TRANS64.TRYWAIT P0, [R0+URZ+0x31830], R13 ;  /* 0x0318300d000075a7 */ /* 0x0002a600080011ff */
[----:B--2---:R-:W-:Y:S05]  /*5430*/  @!P0 NANOSLEEP.SYNCS 0x989680 ;  /* 0x009896800000895d */ /* 0x004fea0003900000 */
[----:B------:R-:W2:Y:S02]  /*5440*/  @!P0 SYNCS.PHASECHK.TRANS64 P0, [R0+URZ+0x31830], R13 ;  /* 0x0318300d000085a7 */ /* 0x000ea400080010ff */
[----:B--2---:R-:W-:Y:S05]  /*5450*/  @!P0 BRA `(.L_x_27) ;  /* 0xfffffffc00e88947 */ /* 0x004fea000383ffff */
[----:B------:R-:W-:Y:S05]  /*5460*/  BRA `(.L_x_80) ;  /* 0xffffffc800dc7947 */ /* 0x000fea000383ffff */
.L_x_28:
[----:B------:R-:W-:Y:S01]  /*5470*/  HFMA2 R26, -RZ, RZ, -0.0 , 0 ;  /* 0x80000000ff1a7431 */ /* 0x000fe200000001ff */
[----:B-1----:R-:W-:-:S04]  /*5480*/  MOV R27, 0x80000000 ;  /* 0x80000000001b7802 */ /* 0x002fc80000000f00 */
[----:B------:R1:W2:Y:S03]  /*5490*/  SYNCS.PHASECHK.TRANS64.TRYWAIT P0, [R0+URZ+0x31838], R27 ;  /* 0x0318381b000075a7 */ /* 0x0002a600080011ff */
[----:B--2---:R-:W-:Y:S05]  /*54a0*/  @!P0 NANOSLEEP.SYNCS 0x989680 ;  /* 0x009896800000895d */ /* 0x004fea0003900000 */
[----:B------:R-:W2:Y:S02]  /*54b0*/  @!P0 SYNCS.PHASECHK.TRANS64 P0, [R0+URZ+0x31838], R27 ;  /* 0x0318381b000085a7 */ /* 0x000ea400080010ff */
[----:B--2---:R-:W-:Y:S05]  /*54c0*/  @!P0 BRA `(.L_x_28) ;  /* 0xfffffffc00e88947 */ /* 0x004fea000383ffff */
[----:B------:R-:W-:Y:S05]  /*54d0*/  BRA `(.L_x_81) ;  /* 0xffffffcc00187947 */ /* 0x000fea000383ffff */
.L_x_29:
[----:B--2---:R2:W3:Y:S02]  /*54e0*/  SYNCS.PHASECHK.TRANS64.TRYWAIT P0, [R0+URZ+0x31820], RZ ;  /* 0x031820ff000075a7 */ /* 0x0044e400080011ff */
[----:B---3--:R-:W-:Y:S05]  /*54f0*/  @!P0 NANOSLEEP.SYNCS 0x989680 ;  /* 0x009896800000895d */ /* 0x008fea0003900000 */
[----:B------:R-:W3:Y:S02]  /*5500*/  @!P0 SYNCS.PHASECHK.TRANS64 P0, [R0+URZ+0x31820], RZ ;  /* 0x031820ff000085a7 */ /* 0x000ee400080010ff */
[----:B---3--:R-:W-:Y:S05]  /*5510*/  @!P0 BRA `(.L_x_29) ;  /* 0xfffffffc00f08947 */ /* 0x008fea000383ffff */
[----:B------:R-:W-:Y:S05]  /*5520*/  BRA `(.L_x_82) ;  /* 0xffffffcc00507947 */ /* 0x000fea000383ffff */
.L_x_30:
[----:B---3--:R3:W4:Y:S02]  /*5530*/  SYNCS.PHASECHK.TRANS64.TRYWAIT P0, [R0+URZ+0x31828], RZ ;  /* 0x031828ff000075a7 */ /* 0x00872400080011ff */
[----:B----4-:R-:W-:Y:S05]  /*5540*/  @!P0 NANOSLEEP.SYNCS 0x989680 ;  /* 0x009896800000895d */ /* 0x010fea0003900000 */
[----:B------:R-:W4:Y:S02]  /*5550*/  @!P0 SYNCS.PHASECHK.TRANS64 P0, [R0+URZ+0x31828], RZ ;  /* 0x031828ff000085a7 */ /* 0x000f2400080010ff */
[----:B----4-:R-:W-:Y:S05]  /*5560*/  @!P0 BRA `(.L_x_30) ;  /* 0xfffffffc00f08947 */ /* 0x010fea000383ffff */
[----:B------:R-:W-:Y:S05]  /*5570*/  BRA `(.L_x_83) ;  /* 0xffffffcc00c07947 */ /* 0x000fea000383ffff */
.L_x_31:
[----:B----4-:R4:W5:Y:S02]  /*5580*/  SYNCS.PHASECHK.TRANS64.TRYWAIT P0, [R0+URZ+0x31830], RZ ;  /* 0x031830ff000075a7 */ /* 0x01096400080011ff */
[----:B-----5:R-:W-:Y:S05]  /*5590*/  @!P0 NANOSLEEP.SYNCS 0x989680 ;  /* 0x009896800000895d */ /* 0x020fea0003900000 */
[----:B------:R-:W5:Y:S02]  /*55a0*/  @!P0 SYNCS.PHASECHK.TRANS64 P0, [R0+URZ+0x31830], RZ ;  /* 0x031830ff000085a7 */ /* 0x000f6400080010ff */
[----:B-----5:R-:W-:Y:S05]  /*55b0*/  @!P0 BRA `(.L_x_31) ;  /* 0xfffffffc00f08947 */ /* 0x020fea000383ffff */
[----:B------:R-:W-:Y:S05]  /*55c0*/  BRA `(.L_x_84) ;  /* 0xffffffcc00f87947 */ /* 0x000fea000383ffff */
.L_x_32:
[----:B-1----:R1:W5:Y:S02]  /*55d0*/  SYNCS.PHASECHK.TRANS64.TRYWAIT P0, [R0+URZ+0x31838], RZ ;  /* 0x031838ff000075a7 */ /* 0x00236400080011ff */
[----:B-----5:R-:W-:Y:S05]  /*55e0*/  @!P0 NANOSLEEP.SYNCS 0x989680 ;  /* 0x009896800000895d */ /* 0x020fea0003900000 */
[----:B------:R-:W5:Y:S02]  /*55f0*/  @!P0 SYNCS.PHASECHK.TRANS64 P0, [R0+URZ+0x31838], RZ ;  /* 0x031838ff000085a7 */ /* 0x000f6400080010ff */
[----:B-----5:R-:W-:Y:S05]  /*5600*/  @!P0 BRA `(.L_x_32) ;  /* 0xfffffffc00f08947 */ /* 0x020fea000383ffff */
[----:B------:R-:W-:Y:S05]  /*5610*/  BRA `(.L_x_85) ;  /* 0xffffffd000307947 */ /* 0x000fea000383ffff */
.L_x_33:
[----:B------:R-:W-:Y:S01]  /*5620*/  HFMA2 R26, -RZ, RZ, -0.0 , 0 ;  /* 0x80000000ff1a7431 */ /* 0x000fe200000001ff */
[----:B-1----:R-:W-:-:S04]  /*5630*/  MOV R27, 0x80000000 ;  /* 0x80000000001b7802 */ /* 0x002fc80000000f00 */
[----:B------:R1:W5:Y:S03]  /*5640*/  SYNCS.PHASECHK.TRANS64.TRYWAIT P0, [R0+URZ+0x31820], R27 ;  /* 0x0318201b000075a7 */ /* 0x00036600080011ff */
[----:B-----5:R-:W-:Y:S05]  /*5650*/  @!P0 NANOSLEEP.SYNCS 0x989680 ;  /* 0x009896800000895d */ /* 0x020fea0003900000 */
[----:B------:R-:W5:Y:S02]  /*5660*/  @!P0 SYNCS.PHASECHK.TRANS64 P0, [R0+URZ+0x31820], R27 ;  /* 0x0318201b000085a7 */ /* 0x000f6400080010ff */
[----:B-----5:R-:W-:Y:S05]  /*5670*/  @!P0 BRA `(.L_x_33) ;  /* 0xfffffffc00e88947 */ /* 0x020fea000383ffff */
[----:B------:R-:W-:Y:S05]  /*5680*/  BRA `(.L_x_86) ;  /* 0xffffffd000607947 */ /* 0x000fea000383ffff */
.L_x_34:
[----:B------:R-:W-:Y:S01]  /*5690*/  HFMA2 R26, -RZ, RZ, -0.0 , 0 ;  /* 0x80000000ff1a7431 */ /* 0x000fe200000001ff */
[----:B-1----:R-:W-:-:S04]  /*56a0*/  MOV R27, 0x80000000 ;  /* 0x80000000001b7802 */ /* 0x002fc80000000f00 */
[----:B------:R1:W5:Y:S03]  /*56b0*/  SYNCS.PHASECHK.TRANS64.TRYWAIT P0, [R0+URZ+0x31828], R27 ;  /* 0x0318281b000075a7 */ /* 0x00036600080011ff */
[----:B-----5:R-:W-:Y:S05]  /*56c0*/  @!P0 NANOSLEEP.SYNCS 0x989680 ;  /* 0x009896800000895d */ /* 0x020fea0003900000 */
[----:B------:R-:W5:Y:S02]  /*56d0*/  @!P0 SYNCS.PHASECHK.TRANS64 P0, [R0+URZ+0x31828], R27 ;  /* 0x0318281b000085a7 */ /* 0x000f6400080010ff */
[----:B-----5:R-:W-:Y:S05]  /*56e0*/  @!P0 BRA `(.L_x_34) ;  /* 0xfffffffc00e88947 */ /* 0x020fea000383ffff */
[----:B------:R-:W-:Y:S05]  /*56f0*/  BRA `(.L_x_87) ;  /* 0xffffffd000c87947 */ /* 0x000fea000383ffff */
.L_x_35:
[----:B------:R-:W-:Y:S01]  /*5700*/  HFMA2 R26, -RZ, RZ, -0.0 , 0 ;  /* 0x80000000ff1a7431 */ /* 0x000fe200000001ff */
[----:B-1----:R-:W-:-:S04]  /*5710*/  MOV R27, 0x80000000 ;  /* 0x80000000001b7802 */ /* 0x002fc80000000f00 */
[----:B------:R1:W5:Y:S03]  /*5720*/  SYNCS.PHASECHK.TRANS64.TRYWAIT P0, [R0+URZ+0x31830], R27 ;  /* 0x0318301b000075a7 */ /* 0x00036600080011ff */
[----:B-----5:R-:W-:Y:S05]  /*5730*/  @!P0 NANOSLEEP.SYNCS 0x989680 ;  /* 0x009896800000895d */ /* 0x020fea0003900000 */
[----:B------:R-:W5:Y:S02]  /*5740*/  @!P0 SYNCS.PHASECHK.TRANS64 P0, [R0+URZ+0x31830], R27 ;  /* 0x0318301b000085a7 */ /* 0x000f6400080010ff */
[----:B-----5:R-:W-:Y:S05]  /*5750*/  @!P0 BRA `(.L_x_35) ;  /* 0xfffffffc00e88947 */ /* 0x020fea000383ffff */
[----:B------:R-:W-:Y:S05]  /*5760*/  BRA `(.L_x_88) ;  /* 0xffffffd000f87947 */ /* 0x000fea000383ffff */
.L_x_36:
[----:B------:R-:W-:Y:S01]  /*5770*/  HFMA2 R26, -RZ, RZ, -0.0 , 0 ;  /* 0x80000000ff1a7431 */ /* 0x000fe200000001ff */
[----:B-1----:R-:W-:-:S04]  /*5780*/  MOV R27, 0x80000000 ;  /* 0x80000000001b7802 */ /* 0x002fc80000000f00 */
[----:B------:R1:W5:Y:S03]  /*5790*/  SYNCS.PHASECHK.TRANS64.TRYWAIT P0, [R0+URZ+0x31838], R27 ;  /* 0x0318381b000075a7 */ /* 0x00036600080011ff */
[----:B-----5:R-:W-:Y:S05]  /*57a0*/  @!P0 NANOSLEEP.SYNCS 0x989680 ;  /* 0x009896800000895d */ /* 0x020fea0003900000 */
[----:B------:R-:W5:Y:S02]  /*57b0*/  @!P0 SYNCS.PHASECHK.TRANS64 P0, [R0+URZ+0x31838], R27 ;  /* 0x0318381b000085a7 */ /* 0x000f6400080010ff */
[----:B-----5:R-:W-:Y:S05]  /*57c0*/  @!P0 BRA `(.L_x_36) ;  /* 0xfffffffc00e88947 */ /* 0x020fea000383ffff */
[----:B------:R-:W-:Y:S05]  /*57d0*/  BRA `(.L_x_89) ;  /* 0xffffffd400287947 */ /* 0x000fea000383ffff */
.L_x_37:
[----:B-1----:R1:W5:Y:S02]  /*57e0*/  SYNCS.PHASECHK.TRANS64.TRYWAIT P0, [R0+URZ+0x31820], RZ ;  /* 0x031820ff000075a7 */ /* 0x00236400080011ff */
[----:B-----5:R-:W-:Y:S05]  /*57f0*/  @!P0 NANOSLEEP.SYNCS 0x989680 ;  /* 0x009896800000895d */ /* 0x020fea0003900000 */
[----:B------:R-:W5:Y:S02]  /*5800*/  @!P0 SYNCS.PHASECHK.TRANS64 P0, [R0+URZ+0x31820], RZ ;  /* 0x031820ff000085a7 */ /* 0x000f6400080010ff */
[----:B-----5:R-:W-:Y:S05]  /*5810*/  @!P0 BRA `(.L_x_37) ;  /* 0xfffffffc00f08947 */ /* 0x020fea000383ffff */
[----:B------:R-:W-:Y:S05]  /*5820*/  BRA `(.L_x_90) ;  /* 0xffffffd400607947 */ /* 0x000fea000383ffff */
.L_x_38:
[----:B-1----:R1:W5:Y:S02]  /*5830*/  SYNCS.PHASECHK.TRANS64.TRYWAIT P0, [R0+URZ+0x31828], RZ ;  /* 0x031828ff000075a7 */ /* 0x00236400080011ff */
[----:B-----5:R-:W-:Y:S05]  /*5840*/  @!P0 NANOSLEEP.SYNCS 0x989680 ;  /* 0x009896800000895d */ /* 0x020fea0003900000 */
[----:B------:R-:W5:Y:S02]  /*5850*/  @!P0 SYNCS.PHASECHK.TRANS64 P0, [R0+URZ+0x31828], RZ ;  /* 0x031828ff000085a7 */ /* 0x000f6400080010ff */
[----:B-----5:R-:W-:Y:S05]  /*5860*/  @!P0 BRA `(.L_x_38) ;  /* 0xfffffffc00f08947 */ /* 0x020fea000383ffff */
[----:B------:R-:W-:Y:S05]  /*5870*/  BRA `(.L_x_91) ;  /* 0xffffffd400d07947 */ /* 0x000fea000383ffff */
.L_x_39:
[----:B-1----:R1:W5:Y:S02]  /*5880*/  SYNCS.PHASECHK.TRANS64.TRYWAIT P0, [R0+URZ+0x31830], RZ ;  /* 0x031830ff000075a7 */ /* 0x00236400080011ff */
[----:B-----5:R-:W-:Y:S05]  /*5890*/  @!P0 NANOSLEEP.SYNCS 0x989680 ;  /* 0x009896800000895d */ /* 0x020fea0003900000 */
[----:B------:R-:W5:Y:S02]  /*58a0*/  @!P0 SYNCS.PHASECHK.TRANS64 P0, [R0+URZ+0x31830], RZ ;  /* 0x031830ff000085a7 */ /* 0x000f6400080010ff */
[----:B-----5:R-:W-:Y:S05]  /*58b0*/  @!P0 BRA `(.L_x_39) ;  /* 0xfffffffc00f08947 */ /* 0x020fea000383ffff */
[----:B------:R-:W-:Y:S05]  /*58c0*/  BRA `(.L_x_92) ;  /* 0xffffffd800087947 */ /* 0x000fea000383ffff */
.L_x_40:
[----:B-1----:R1:W5:Y:S02]  /*58d0*/  SYNCS.PHASECHK.TRANS64.TRYWAIT P0, [R0+URZ+0x31838], RZ ;  /* 0x031838ff000075a7 */ /* 0x00236400080011ff */
[----:B-----5:R-:W-:Y:S05]  /*58e0*/  @!P0 NANOSLEEP.SYNCS 0x989680 ;  /* 0x009896800000895d */ /* 0x020fea0003900000 */
[----:B------:R-:W5:Y:S02]  /*58f0*/  @!P0 SYNCS.PHASECHK.TRANS64 P0, [R0+URZ+0x31838], RZ ;  /* 0x031838ff000085a7 */ /* 0x000f6400080010ff */
[----:B-----5:R-:W-:Y:S05]  /*5900*/  @!P0 BRA `(.L_x_40) ;  /* 0xfffffffc00f08947 */ /* 0x020fea000383ffff */
[----:B------:R-:W-:Y:S05]  /*5910*/  BRA `(.L_x_93) ;  /* 0xffffffd800407947 */ /* 0x000fea000383ffff */
.L_x_44:
[----:B------:R-:W-:-:S07]  /*5920*/  MOV R4, R5 ;  /* 0x0000000500047202 */ /* 0x000fce0000000f00 */
.L_x_94:
[----:B-1----:R1:W2:Y:S02]  /*5930*/  SYNCS.PHASECHK.TRANS64.TRYWAIT P2, [R2+URZ+0x31860], R5 ;  /* 0x03186005020075a7 */ /* 0x0022a400080411ff */
[----:B--2---:R-:W-:Y:S05]  /*5940*/  @!P2 NANOSLEEP.SYNCS 0x989680 ;  /* 0x009896800000a95d */ /* 0x004fea0003900000 */
[----:B------:R-:W2:Y:S02]  /*5950*/  @!P2 SYNCS.PHASECHK.TRANS64 P2, [R2+URZ+0x31860], R5 ;  /* 0x031860050200a5a7 */ /* 0x000ea400080410ff */
[----:B--2---:R-:W-:Y:S05]  /*5960*/  @!P2 BRA `(.L_x_94) ;  /* 0xfffffffc00f0a947 */ /* 0x004fea000383ffff */
[----:B------:R-:W-:Y:S05]  /*5970*/  BRA `(.L_x_95) ;  /* 0xffffffdc00487947 */ /* 0x000fea000383ffff */
        .weak           $__internal_0_$__cuda_sm10x_tcgen05_guardrail_trap_col_being_dealloced_not_returned_by_alloc
        .type           $__internal_0_$__cuda_sm10x_tcgen05_guardrail_trap_col_being_dealloced_not_returned_by_alloc,@function
        .size           $__internal_0_$__cuda_sm10x_tcgen05_guardrail_trap_col_being_dealloced_not_returned_by_alloc,($__internal_1_$__cuda_sm10x_tcgen05_guardrail_trap_phase_invalid_during_alloc - $__internal_0_$__cuda_sm10x_tcgen05_guardrail_trap_col_being_dealloced_not_returned_by_alloc)
$__internal_0_$__cuda_sm10x_tcgen05_guardrail_trap_col_being_dealloced_not_returned_by_alloc:
[----:B------:R-:W-:Y:S05]  /*5980*/  BPT.TRAP 0x1 ;  /* 0x000000040000795c */ /* 0x000fea0000300000 */
[----:B------:R-:W-:-:S04]  /*5990*/  HFMA2 R3, -RZ, RZ, 0, 0 ;  /* 0x00000000ff037431 */ /* 0x000fc800000001ff */
[----:B------:R-:W-:Y:S05]  /*59a0*/  RET.REL.NODEC R2 `(_ZN9deep_gemm24sm100_fp8_gemm_1d1d_implILN4cute4UMMA5MajorE0ELS3_0ELj0ELj7168ELj2048ELj128ELj224ELj128ELj1ELj128ELj128ELj64ELj4ELj128ELj128ELj1ELb0ELj139ELNS_8GemmTypeE0ELb0EN7cutlass10bfloat16_tENS_16EpilogueIdentityEEEvPijjj14CUtensorMap_stS9_S9_S9_S9_) ;  /* 0xffffffa402947950 */ /* 0x000fea0003c3ffff */
        .weak           $__internal_1_$__cuda_sm10x_tcgen05_guardrail_trap_phase_invalid_during_alloc
        .type           $__internal_1_$__cuda_sm10x_tcgen05_guardrail_trap_phase_invalid_during_alloc,@function
        .size           $__internal_1_$__cuda_sm10x_tcgen05_guardrail_trap_phase_invalid_during_alloc,($__internal_2_$__cuda_sm10x_tcgen05_guardrail_trap_unallocated_columns_being_dealloced - $__internal_1_$__cuda_sm10x_tcgen05_guardrail_trap_phase_invalid_during_alloc)
$__internal_1_$__cuda_sm10x_tcgen05_guardrail_trap_phase_invalid_during_alloc:
[----:B------:R-:W-:Y:S05]  /*59b0*/  BPT.TRAP 0x1 ;  /* 0x000000040000795c */ /* 0x000fea0000300000 */
[----:B------:R-:W-:-:S04]  /*59c0*/  MOV R5, 0x0 ;  /* 0x0000000000057802 */ /* 0x000fc80000000f00 */
[----:B------:R-:W-:Y:S05]  /*59d0*/  RET.REL.NODEC R4 `(_ZN9deep_gemm24sm100_fp8_gemm_1d1d_implILN4cute4UMMA5MajorE0ELS3_0ELj0ELj7168ELj2048ELj128ELj224ELj128ELj1ELj128ELj128ELj64ELj4ELj128ELj128ELj1ELb0ELj139ELNS_8GemmTypeE0ELb0EN7cutlass10bfloat16_tENS_16EpilogueIdentityEEEvPijjj14CUtensorMap_stS9_S9_S9_S9_) ;  /* 0xffffffa404887950 */ /* 0x000fea0003c3ffff */
        .weak           $__internal_2_$__cuda_sm10x_tcgen05_guardrail_trap_unallocated_columns_being_dealloced
        .type           $__internal_2_$__cuda_sm10x_tcgen05_guardrail_trap_unallocated_columns_being_dealloced,@function
        .size           $__internal_2_$__cuda_sm10x_tcgen05_guardrail_trap_unallocated_columns_being_dealloced,($__internal_3_$__cuda_sm20_div_u16 - $__internal_2_$__cuda_sm10x_tcgen05_guardrail_trap_unallocated_columns_being_dealloced)
$__internal_2_$__cuda_sm10x_tcgen05_guardrail_trap_unallocated_columns_being_dealloced:
[----:B------:R-:W-:Y:S05]  /*59e0*/  BPT.TRAP 0x1 ;  /* 0x000000040000795c */ /* 0x000fea0000300000 */
[----:B------:R-:W-:-:S04]  /*59f0*/  HFMA2 R3, -RZ, RZ, 0, 0 ;  /* 0x00000000ff037431 */ /* 0x000fc800000001ff */
[----:B------:R-:W-:Y:S05]  /*5a00*/  RET.REL.NODEC R2 `(_ZN9deep_gemm24sm100_fp8_gemm_1d1d_implILN4cute4UMMA5MajorE0ELS3_0ELj0ELj7168ELj2048ELj128ELj224ELj128ELj1ELj128ELj128ELj64ELj4ELj128ELj128ELj1ELb0ELj139ELNS_8GemmTypeE0ELb0EN7cutlass10bfloat16_tENS_16EpilogueIdentityEEEvPijjj14CUtensorMap_stS9_S9_S9_S9_) ;  /* 0xffffffa4027c7950 */ /* 0x000fea0003c3ffff */
        .weak           $__internal_3_$__cuda_sm20_div_u16
        .type           $__internal_3_$__cuda_sm20_div_u16,@function
        .size           $__internal_3_$__cuda_sm20_div_u16,(.L_x_100 - $__internal_3_$__cuda_sm20_div_u16)
$__internal_3_$__cuda_sm20_div_u16:
[----:B------:R-:W1:Y:S01]  /*5a10*/  I2F.U16 R10, R35 ;  /* 0x00000023000a7306 */ /* 0x000e620000101000 */
[----:B------:R-:W-:-:S07]  /*5a20*/  IMAD.MOV.U32 R7, RZ, RZ, 0x4b800000 ;  /* 0x4b800000ff077424 */ /* 0x000fce00078e00ff */
[----:B------:R-:W-:Y:S01]  /*5a30*/  I2F.U16.RZ R11, R38 ;  /* 0x00000026000b7306 */ /* 0x000fe2000010d000 */
[C---:B-1----:R-:W-:Y:S02]  /*5a40*/  FSETP.GEU.AND P1, PT, |R10|.reuse, 1.175494350822287508e-38, PT ;  /* 0x008000000a00780b */ /* 0x042fe40003f2e200 */
[----:B------:R-:W-:Y:S02]  /*5a50*/  FSETP.GT.AND P2, PT, |R10|, 8.50705917302346158658e+37, PT ;  /* 0x7e8000000a00780b */ /* 0x000fe40003f44200 */
[----:B------:R-:W-:Y:S02]  /*5a60*/  FSEL R7, R7, 1, !P1 ;  /* 0x3f80000007077808 */ /* 0x000fe40004800000 */
[----:B------:R-:W-:Y:S02]  /*5a70*/  ISETP.NE.U32.AND P1, PT, R35, RZ, PT ;  /* 0x000000ff2300720c */ /* 0x000fe40003f25070 */
[----:B------:R-:W-:-:S05]  /*5a80*/  FSEL R7, R7, 0.25, !P2 ;  /* 0x3e80000007077808 */ /* 0x000fca0005000000 */
[----:B------:R-:W-:-:S06]  /*5a90*/  FMUL R10, R10, R7 ;  /* 0x000000070a0a7220 */ /* 0x000fcc0000400000 */
[----:B------:R-:W1:Y:S02]  /*5aa0*/  MUFU.RCP R10, R10 ;  /* 0x0000000a000a7308 */ /* 0x000e640000001000 */
[----:B-1----:R-:W-:Y:S01]  /*5ab0*/  FMUL R12, R7, R10 ;  /* 0x0000000a070c7220 */ /* 0x002fe20000400000 */
[----:B------:R-:W-:-:S03]  /*5ac0*/  IMAD.MOV.U32 R7, RZ, RZ, 0x0 ;  /* 0x00000000ff077424 */ /* 0x000fc600078e00ff */
[----:B------:R-:W-:-:S04]  /*5ad0*/  VIADD R12, R12, 0x2 ;  /* 0x000000020c0c7836 */ /* 0x000fc80000000000 */
[----:B------:R-:W-:-:S04]  /*5ae0*/  FMUL.RZ R11, R11, R12 ;  /* 0x0000000c0b0b7220 */ /* 0x000fc8000040c000 */
[----:B------:R-:W1:Y:S02]  /*5af0*/  F2I.U32.TRUNC.NTZ R36, R11 ;  /* 0x0000000b00247305 */ /* 0x000e64000020f000 */
[----:B-1----:R-:W-:Y:S02]  /*5b00*/  LOP3.LUT R36, R36, 0xffff, RZ, 0xc0, !PT ;  /* 0x0000ffff24247812 */ /* 0x002fe400078ec0ff */
[----:B------:R-:W-:Y:S01]  /*5b10*/  @!P1 MOV R36, 0xffffffff ;  /* 0xffffffff00249802 */ /* 0x000fe20000000f00 */
[----:B------:R-:W-:Y:S06]  /*5b20*/  RET.REL.NODEC R6 `(_ZN9deep_gemm24sm100_fp8_gemm_1d1d_implILN4cute4UMMA5MajorE0ELS3_0ELj0ELj7168ELj2048ELj128ELj224ELj128ELj1ELj128ELj128ELj64ELj4ELj128ELj128ELj1ELb0ELj139ELNS_8GemmTypeE0ELb0EN7cutlass10bfloat16_tENS_16EpilogueIdentityEEEvPijjj14CUtensorMap_stS9_S9_S9_S9_) ;  /* 0xffffffa406347950 */ /* 0x000fec0003c3ffff */
.L_x_96:
[----:B------:R-:W-:-:S00]  /*5b30*/  BRA `(.L_x_96) ;  /* 0xfffffffc00fc7947 */ /* 0x000fc0000383ffff */
[----:B------:R-:W-:-:S00]  /*5b40*/  NOP ;  /* 0x0000000000007918 */ /* 0x000fc00000000000 */
        /* <DEDUP_REMOVED lines=11> */
.L_x_100:


//--------------------- .nv.shared._ZN9deep_gemm24sm100_fp8_gemm_1d1d_implILN4cute4UMMA5MajorE0ELS3_0ELj0ELj7168ELj2048ELj128ELj224ELj128ELj1ELj128ELj128ELj64ELj4ELj128ELj128ELj1ELb0ELj139ELNS_8GemmTypeE0ELb0EN7cutlass10bfloat16_tENS_16EpilogueIdentityEEEvPijjj14CUtensorMap_stS9_S9_S9_S9_ --------------------------
	.section	.nv.shared._ZN9deep_gemm24sm100_fp8_gemm_1d1d_implILN4cute4UMMA5MajorE0ELS3_0ELj0ELj7168ELj2048ELj128ELj224ELj128ELj1ELj128ELj128ELj64ELj4ELj128ELj128ELj1ELb0ELj139ELNS_8GemmTypeE0ELb0EN7cutlass10bfloat16_tENS_16EpilogueIdentityEEEvPijjj14CUtensorMap_stS9_S9_S9_S9_,"aw",@nobits
	.sectionflags	@""
	.align	1024
	.zero		1024


//--------------------- .nv.shared.reserved.0     --------------------------
	.section	.nv.shared.reserved.0,"aw",@nobits
	.align	8
	.weak		__nv_reservedSMEM_offset_0_alias
	.size		__nv_reservedSMEM_offset_0_alias, 0, 64
	.other		__nv_reservedSMEM_offset_0_alias,@"STO_CUDA_RESERVED_SHARED STV_DEFAULT"
__nv_reservedSMEM_offset_0_alias:
	.zero		0
.nv.shared.reserved.0:
	.zero		64
	.weak		__nv_reservedSMEM_allocation_phase
	.type		__nv_reservedSMEM_allocation_phase,@object
	.size		__nv_reservedSMEM_allocation_phase,(.L_0 - __nv_reservedSMEM_allocation_phase)
__nv_reservedSMEM_allocation_phase:
	.zero		1
.L_0:
	.zero		7
	.weak		__nv_reservedSMEM_devtool_atexit_pc
	.type		__nv_reservedSMEM_devtool_atexit_pc,@object
	.size		__nv_reservedSMEM_devtool_atexit_pc,(__nv_reservedSMEM_allocation_mask - __nv_reservedSMEM_devtool_atexit_pc)
__nv_reservedSMEM_devtool_atexit_pc:
	.zero		8
	.weak		__nv_reservedSMEM_allocation_mask
	.type		__nv_reservedSMEM_allocation_mask,@object
	.size		__nv_reservedSMEM_allocation_mask,(.L_2 - __nv_reservedSMEM_allocation_mask)
__nv_reservedSMEM_allocation_mask:
	.zero		4
.L_2:


//--------------------- .nv.global                --------------------------
	.section	.nv.global,"aw",@nobits
.nv.global:
	.type		_ZN47_INTERNAL_56fb40ae_9_kernel_cu_4326e0b9_28973384cute1_E,@object
	.size		_ZN47_INTERNAL_56fb40ae_9_kernel_cu_4326e0b9_28973384cute1_E,(_ZN47_INTERNAL_56fb40ae_9_kernel_cu_4326e0b9_28973384cuda3std3__45__cpo6cbeginE - _ZN47_INTERNAL_56fb40ae_9_kernel_cu_4326e0b9_28973384cute1_E)
_ZN47_INTERNAL_56fb40ae_9_kernel_cu_4326e0b9_28973384cute1_E:
	.zero		1
	.type		_ZN47_INTERNAL_56fb40ae_9_kernel_cu_4326e0b9_28973384cuda3std3__45__cpo6cbeginE,@object
	.size		_ZN47_INTERNAL_56fb40ae_9_kernel_cu_4326e0b9_28973384cuda3std3__45__cpo6cbeginE,(_ZN47_INTERNAL_56fb40ae_9_kernel_cu_4326e0b9_28973384cuda3std3__48in_placeE - _ZN47_INTERNAL_56fb40ae_9_kernel_cu_4326e0b9_28973384cuda3std3__45__cpo6cbeginE)
_ZN47_INTERNAL_56fb40ae_9_kernel_cu_4326e0b9_28973384cuda3std3__45__cpo6cbeginE:
	.zero		1
	.type		_ZN47_INTERNAL_56fb40ae_9_kernel_cu_4326e0b9_28973384cuda3std3__48in_placeE,@object
	.size		_ZN47_INTERNAL_56fb40ae_9_kernel_cu_4326e0b9_28973384cuda3std3__48in_placeE,(_ZN47_INTERNAL_56fb40ae_9_kernel_cu_4326e0b9_28973384cuda3std6ranges3__45__cpo9iter_moveE - _ZN47_INTERNAL_56fb40ae_9_kernel_cu_4326e0b9_28973384cuda3std3__48in_placeE)
_ZN47_INTERNAL_56fb40ae_9_kernel_cu_4326e0b9_28973384cuda3std3__48in_placeE:
	.zero		1
	.type		_ZN47_INTERNAL_56fb40ae_9_kernel_cu_4326e0b9_28973384cuda3std6ranges3__45__cpo9iter_moveE,@object
	.size		_ZN47_INTERNAL_56fb40ae_9_kernel_cu_4326e0b9_28973384cuda3std6ranges3__45__cpo9iter_moveE,(_ZN47_INTERNAL_56fb40ae_9_kernel_cu_4326e0b9_28973384cuda3std3__45__cpo5beginE - _ZN47_INTERNAL_56fb40ae_9_kernel_cu_4326e0b9_28973384cuda3std6ranges3__45__cpo9iter_moveE)
_ZN47_INTERNAL_56fb40ae_9_kernel_cu_4326e0b9_28973384cuda3std6ranges3__45__cpo9iter_moveE:
	.zero		1
	.type		_ZN47_INTERNAL_56fb40ae_9_kernel_cu_4326e0b9_28973384cuda3std3__45__cpo5beginE,@object
	.size		_ZN47_INTERNAL_56fb40ae_9_kernel_cu_4326e0b9_28973384cuda3std3__45__cpo5beginE,(_ZN47_INTERNAL_56fb40ae_9_kernel_cu_4326e0b9_28973384cuda3std3__449_GLOBAL__N__56fb40ae_9_kernel_cu_4326e0b9_28973386ignoreE - _ZN47_INTERNAL_56fb40ae_9_kernel_cu_4326e0b9_28973384cuda3std3__45__cpo5beginE)
_ZN47_INTERNAL_56fb40ae_9_kernel_cu_4326e0b9_28973384cuda3std3__45__cpo5beginE:
	.zero		1
	.type		_ZN47_INTERNAL_56fb40ae_9_kernel_cu_4326e0b9_28973384cuda3std3__449_GLOBAL__N__56fb40ae_9_kernel_cu_4326e0b9_28973386ignoreE,@object
	.size		_ZN47_INTERNAL_56fb40ae_9_kernel_cu_4326e0b9_28973384cuda3std3__449_GLOBAL__N__56fb40ae_9_kernel_cu_4326e0b9_28973386ignoreE,(_ZN47_INTERNAL_56fb40ae_9_kernel_cu_4326e0b9_28973384cute7productE - _ZN47_INTERNAL_56fb40ae_9_kernel_cu_4326e0b9_28973384cuda3std3__449_GLOBAL__N__56fb40ae_9_kernel_cu_4326e0b9_28973386ignoreE)
_ZN47_INTERNAL_56fb40ae_9_kernel_cu_4326e0b9_28973384cuda3std3__449_GLOBAL__N__56fb40ae_9_kernel_cu_4326e0b9_28973386ignoreE:
	.zero		1
	.type		_ZN47_INTERNAL_56fb40ae_9_kernel_cu_4326e0b9_28973384cute7productE,@object
	.size		_ZN47_INTERNAL_56fb40ae_9_kernel_cu_4326e0b9_28973384cute7productE,(_ZN47_INTERNAL_56fb40ae_9_kernel_cu_4326e0b9_28973384cuda3std3__45__cpo3endE - _ZN47_INTERNAL_56fb40ae_9_kernel_cu_4326e0b9_28973384cute7productE)
_ZN47_INTERNAL_56fb40ae_9_kernel_cu_4326e0b9_28973384cute7productE:
	.zero		1
	.type		_ZN47_INTERNAL_56fb40ae_9_kernel_cu_4326e0b9_28973384cuda3std3__45__cpo3endE,@object
	.size		_ZN47_INTERNAL_56fb40ae_9_kernel_cu_4326e0b9_28973384cuda3std3__45__cpo3endE,(_ZN47_INTERNAL_56fb40ae_9_kernel_cu_4326e0b9_28973384cuda3std3__419piecewise_constructE - _ZN47_INTERNAL_56fb40ae_9_kernel_cu_4326e0b9_28973384cuda3std3__45__cpo3endE)
_ZN47_INTERNAL_56fb40ae_9_kernel_cu_4326e0b9_28973384cuda3std3__45__cpo3endE:
	.zero		1
	.type		_ZN47_INTERNAL_56fb40ae_9_kernel_cu_4326e0b9_28973384cuda3std3__419piecewise_constructE,@object
	.size		_ZN47_INTERNAL_56fb40ae_9_kernel_cu_4326e0b9_28973384cuda3std3__419piecewise_constructE,(_ZN47_INTERNAL_56fb40ae_9_kernel_cu_4326e0b9_28973384cuda3std3__45__cpo4cendE - _ZN47_INTERNAL_56fb40ae_9_kernel_cu_4326e0b9_28973384cuda3std3__419piecewise_constructE)
_ZN47_INTERNAL_56fb40ae_9_kernel_cu_4326e0b9_28973384cuda3std3__419piecewise_constructE:
	.zero		1
	.type		_ZN47_INTERNAL_56fb40ae_9_kernel_cu_4326e0b9_28973384cuda3std3__45__cpo4cendE,@object
	.size		_ZN47_INTERNAL_56fb40ae_9_kernel_cu_4326e0b9_28973384cuda3std3__45__cpo4cendE,(_ZN47_INTERNAL_56fb40ae_9_kernel_cu_4326e0b9_28973384cuda3std6ranges3__45__cpo4swapE - _ZN47_INTERNAL_56fb40ae_9_kernel_cu_4326e0b9_28973384cuda3std3__45__cpo4cendE)
_ZN47_INTERNAL_56fb40ae_9_kernel_cu_4326e0b9_28973384cuda3std3__45__cpo4cendE:
	.zero		1
	.type		_ZN47_INTERNAL_56fb40ae_9_kernel_cu_4326e0b9_28973384cuda3std6ranges3__45__cpo4swapE,@object
	.size		_ZN47_INTERNAL_56fb40ae_9_kernel_cu_4326e0b9_28973384cuda3std6ranges3__45__cpo4swapE,(.L_10 - _ZN47_INTERNAL_56fb40ae_9_kernel_cu_4326e0b9_28973384cuda3std6ranges3__45__cpo4swapE)
_ZN47_INTERNAL_56fb40ae_9_kernel_cu_4326e0b9_28973384cuda3std6ranges3__45__cpo4swapE:
	.zero		1
.L_10:


//--------------------- .nv.constant0._ZN9deep_gemm24sm100_fp8_gemm_1d1d_implILN4cute4UMMA5MajorE0ELS3_0ELj0ELj7168ELj2048ELj128ELj224ELj128ELj1ELj128ELj128ELj64ELj4ELj128ELj128ELj1ELb0ELj139ELNS_8GemmTypeE0ELb0EN7cutlass10bfloat16_tENS_16EpilogueIdentityEEEvPijjj14CUtensorMap_stS9_S9_S9_S9_ --------------------------
	.section	.nv.constant0._ZN9deep_gemm24sm100_fp8_gemm_1d1d_implILN4cute4UMMA5MajorE0ELS3_0ELj0ELj7168ELj2048ELj128ELj224ELj128ELj1ELj128ELj128ELj64ELj4ELj128ELj128ELj1ELb0ELj139ELNS_8GemmTypeE0ELb0EN7cutlass10bfloat16_tENS_16EpilogueIdentityEEEvPijjj14CUtensorMap_stS9_S9_S9_S9_,"a",@progbits
	.sectionflags	@""
	.align	4
.nv.constant0._ZN9deep_gemm24sm100_fp8_gemm_1d1d_implILN4cute4UMMA5MajorE0ELS3_0ELj0ELj7168ELj2048ELj128ELj224ELj128ELj1ELj128ELj128ELj64ELj4ELj128ELj128ELj1ELb0ELj139ELNS_8GemmTypeE0ELb0EN7cutlass10bfloat16_tENS_16EpilogueIdentityEEEvPijjj14CUtensorMap_stS9_S9_S9_S9_:
	.zero		1600


//--------------------- SYMBOLS --------------------------

	.type		.nv.reservedSmem.offset0,@object
	.size		.nv.reservedSmem.offset0,0x4
	.type		.nv.reservedSmem.cap,@object
	.size		.nv.reservedSmem.cap,0x4
